// auto-generated by cutlass_sweep.gemm — config: {"arch": "sm_90", "cluster_m": 2, "cluster_n": 1, "dtype": "bf16", "dtype_b": "bf16", "layout": "nt", "stages": 0, "tile_k": 16, "tile_m": 192, "tile_n": 96}
#include "cutlass/cutlass.h"
#include "cutlass/gemm/collective/collective_builder.hpp"
#include "cutlass/gemm/device/gemm_universal_adapter.h"
#include "cutlass/gemm/kernel/gemm_universal.hpp"
#include "cutlass/epilogue/collective/collective_builder.hpp"

using ElemA = cutlass::bfloat16_t;
using ElemB = cutlass::bfloat16_t;
using ElemCD = cutlass::bfloat16_t;
using Acc  = float;
using TileShape    = cute::Shape<cute::_192, cute::_96, cute::_16>;
using ClusterShape = cute::Shape<cute::_2, cute::_1, cute::_1>;

using CollectiveEpilogue = typename cutlass::epilogue::collective::CollectiveBuilder<
    cutlass::arch::Sm90, cutlass::arch::OpClassTensorOp,
    TileShape, ClusterShape,
    cutlass::epilogue::collective::EpilogueTileAuto,
    Acc, Acc,
    ElemCD, cutlass::layout::RowMajor, 128 / cutlass::sizeof_bits<ElemCD>::value,
    ElemCD, cutlass::layout::RowMajor, 128 / cutlass::sizeof_bits<ElemCD>::value,
    cutlass::epilogue::collective::EpilogueScheduleAuto
  >::CollectiveOp;

using CollectiveMainloop = typename cutlass::gemm::collective::CollectiveBuilder<
    cutlass::arch::Sm90, cutlass::arch::OpClassTensorOp,
    ElemA, cutlass::layout::RowMajor, 128 / cutlass::sizeof_bits<ElemA>::value,
    ElemB, cutlass::layout::ColumnMajor, 128 / cutlass::sizeof_bits<ElemB>::value,
    Acc,
    TileShape, ClusterShape,
    cutlass::gemm::collective::StageCountAutoCarveout<static_cast<int>(sizeof(typename CollectiveEpilogue::SharedStorage))>,
    cutlass::gemm::collective::KernelScheduleAuto
  >::CollectiveOp;

using GemmKernel = cutlass::gemm::kernel::GemmUniversal<
    cute::Shape<int,int,int,int>,
    CollectiveMainloop,
    CollectiveEpilogue
>;
using Gemm = cutlass::gemm::device::GemmUniversalAdapter<GemmKernel>;

// Force the device kernel symbol into the cubin without needing a host main.
auto* _anchor = &cutlass::device_kernel<GemmKernel>;


// ===== COMPILED SASS (sm_90a) =====

	.target	sm_90a

	.elftype	@"ET_EXEC"


//--------------------- .note.nv.tkinfo           --------------------------
	.section	.note.nv.tkinfo,"",@"SHT_NOTE"
	.sectionflags	@"SHF_NOTE_NV_TKINFO"
	.tkinfo
        /*0018*/ 	.word	0x00000002
        /*0030*/ 	.string	""
        /*0030*/ 	.string	"ptxas"
        /*0030*/ 	.string	"Cuda compilation tools, release 13.0, V13.0.88"
        /*0030*/ 	.string	"Build cuda_13.0.r13.0/compiler.36424714_0"
        /*0030*/ 	.string	"-arch sm_90a -m 64 "



//--------------------- .note.nv.cuinfo           --------------------------
	.section	.note.nv.cuinfo,"",@"SHT_NOTE"
	.sectionflags	@"SHF_NOTE_NV_CUINFO"
        /*0018*/ 	.short	0x0002
        /*001a*/ 	.short	0x005a
        /*001c*/ 	.short	0x0082
	.zero		2


//--------------------- .nv.info                  --------------------------
	.section	.nv.info,"",@"SHT_CUDA_INFO"
	.align	4


	//----- nvinfo : EIATTR_REGCOUNT
	.align		4
        /*0000*/ 	.byte	0x04, 0x2f
        /*0002*/ 	.short	(.L_15 - .L_14)
	.align		4
.L_14:
        /*0004*/ 	.word	index@(_ZN7cutlass13device_kernelINS_4gemm6kernel13GemmUniversalIN4cute5tupleIJiiiiEEENS1_10collective13CollectiveMmaINS1_34MainloopSm90TmaGmmaWarpSpecializedILi25ENS5_IJNS4_1CILi2EEENSA_ILi1EEESC_EEENS1_35KernelTmaWarpSpecializedCooperativeEEENS5_IJNSA_ILi192EEENSA_ILi96EEENSA_ILi16EEEEEENS_10bfloat16_tENS5_IJlSC_lEEESK_SL_NS4_8TiledMMAINS4_8MMA_AtomIJNS4_4SM904GMMA27MMA_64x96x16_F32BF16BF16_SSILNSP_5MajorE0ELSR_0ELNSP_7ScaleInE1ELSS_1EEEEEENS4_6LayoutISD_NS5_IJSC_NSA_ILi0EEESW_EEEEENS5_IJNS4_10UnderscoreESZ_SZ_EEEEENS4_13SM90_TMA_LOADENS4_14ComposedLayoutINS4_7SwizzleILi1ELi4ELi3EEENS4_18smem_ptr_flag_bitsILi16EEENSV_INS5_IJNSA_ILi8EEESI_EEENS5_IJSI_SC_EEEEEEEvNS4_8identityENS4_23SM90_TMA_LOAD_MULTICASTES1C_vS1D_EENS_8epilogue10collective6detail29Sm90TmaWarpSpecializedAdapterINS1H_15DefaultEpilogueISK_SL_SL_NS1G_6thread17LinearCombinationISK_Li1EffLNS1L_9ScaleType4KindE0ELNS_15FloatRoundStyleE2ESK_EENS1_15EpilogueDefaultEEEEEvvEEEEvNT_6ParamsE)
        /*0008*/ 	.word	0x000000a8


	//----- nvinfo : EIATTR_FRAME_SIZE
	.align		4
.L_15:
        /*000c*/ 	.byte	0x04, 0x11
        /*000e*/ 	.short	(.L_17 - .L_16)
	.align		4
.L_16:
        /*0010*/ 	.word	index@(_ZN7cutlass13device_kernelINS_4gemm6kernel13GemmUniversalIN4cute5tupleIJiiiiEEENS1_10collective13CollectiveMmaINS1_34MainloopSm90TmaGmmaWarpSpecializedILi25ENS5_IJNS4_1CILi2EEENSA_ILi1EEESC_EEENS1_35KernelTmaWarpSpecializedCooperativeEEENS5_IJNSA_ILi192EEENSA_ILi96EEENSA_ILi16EEEEEENS_10bfloat16_tENS5_IJlSC_lEEESK_SL_NS4_8TiledMMAINS4_8MMA_AtomIJNS4_4SM904GMMA27MMA_64x96x16_F32BF16BF16_SSILNSP_5MajorE0ELSR_0ELNSP_7ScaleInE1ELSS_1EEEEEENS4_6LayoutISD_NS5_IJSC_NSA_ILi0EEESW_EEEEENS5_IJNS4_10UnderscoreESZ_SZ_EEEEENS4_13SM90_TMA_LOADENS4_14ComposedLayoutINS4_7SwizzleILi1ELi4ELi3EEENS4_18smem_ptr_flag_bitsILi16EEENSV_INS5_IJNSA_ILi8EEESI_EEENS5_IJSI_SC_EEEEEEEvNS4_8identityENS4_23SM90_TMA_LOAD_MULTICASTES1C_vS1D_EENS_8epilogue10collective6detail29Sm90TmaWarpSpecializedAdapterINS1H_15DefaultEpilogueISK_SL_SL_NS1G_6thread17LinearCombinationISK_Li1EffLNS1L_9ScaleType4KindE0ELNS_15FloatRoundStyleE2ESK_EENS1_15EpilogueDefaultEEEEEvvEEEEvNT_6ParamsE)
        /*0014*/ 	.word	0x00000000


	//----- nvinfo : EIATTR_MIN_STACK_SIZE
	.align		4
.L_17:
        /*0018*/ 	.byte	0x04, 0x12
        /*001a*/ 	.short	(.L_19 - .L_18)
	.align		4
.L_18:
        /*001c*/ 	.word	index@(_ZN7cutlass13device_kernelINS_4gemm6kernel13GemmUniversalIN4cute5tupleIJiiiiEEENS1_10collective13CollectiveMmaINS1_34MainloopSm90TmaGmmaWarpSpecializedILi25ENS5_IJNS4_1CILi2EEENSA_ILi1EEESC_EEENS1_35KernelTmaWarpSpecializedCooperativeEEENS5_IJNSA_ILi192EEENSA_ILi96EEENSA_ILi16EEEEEENS_10bfloat16_tENS5_IJlSC_lEEESK_SL_NS4_8TiledMMAINS4_8MMA_AtomIJNS4_4SM904GMMA27MMA_64x96x16_F32BF16BF16_SSILNSP_5MajorE0ELSR_0ELNSP_7ScaleInE1ELSS_1EEEEEENS4_6LayoutISD_NS5_IJSC_NSA_ILi0EEESW_EEEEENS5_IJNS4_10UnderscoreESZ_SZ_EEEEENS4_13SM90_TMA_LOADENS4_14ComposedLayoutINS4_7SwizzleILi1ELi4ELi3EEENS4_18smem_ptr_flag_bitsILi16EEENSV_INS5_IJNSA_ILi8EEESI_EEENS5_IJSI_SC_EEEEEEEvNS4_8identityENS4_23SM90_TMA_LOAD_MULTICASTES1C_vS1D_EENS_8epilogue10collective6detail29Sm90TmaWarpSpecializedAdapterINS1H_15DefaultEpilogueISK_SL_SL_NS1G_6thread17LinearCombinationISK_Li1EffLNS1L_9ScaleType4KindE0ELNS_15FloatRoundStyleE2ESK_EENS1_15EpilogueDefaultEEEEEvvEEEEvNT_6ParamsE)
        /*0020*/ 	.word	0x00000000
.L_19:


//--------------------- .nv.compat                --------------------------
	.section	.nv.compat,"",@"SHT_CUDA_COMPAT_INFO"
	.align	4
        /*0000*/ 	.byte	0x02, 0x09, 0x01, 0x00, 0x02, 0x02, 0x04, 0x00, 0x02, 0x05, 0x05, 0x00, 0x03, 0x07, 0x01, 0x01
        /*0010*/ 	.byte	0x02, 0x03, 0x01, 0x00, 0x02, 0x06, 0x01, 0x00, 0x04, 0x0b, 0x08, 0x00, 0x00, 0x00, 0x00, 0x00
        /*0020*/ 	.byte	0x00, 0x00, 0x00, 0x00


//--------------------- .nv.info._ZN7cutlass13device_kernelINS_4gemm6kernel13GemmUniversalIN4cute5tupleIJiiiiEEENS1_10collective13CollectiveMmaINS1_34MainloopSm90TmaGmmaWarpSpecializedILi25ENS5_IJNS4_1CILi2EEENSA_ILi1EEESC_EEENS1_35KernelTmaWarpSpecializedCooperativeEEENS5_IJNSA_ILi192EEENSA_ILi96EEENSA_ILi16EEEEEENS_10bfloat16_tENS5_IJlSC_lEEESK_SL_NS4_8TiledMMAINS4_8MMA_AtomIJNS4_4SM904GMMA27MMA_64x96x16_F32BF16BF16_SSILNSP_5MajorE0ELSR_0ELNSP_7ScaleInE1ELSS_1EEEEEENS4_6LayoutISD_NS5_IJSC_NSA_ILi0EEESW_EEEEENS5_IJNS4_10UnderscoreESZ_SZ_EEEEENS4_13SM90_TMA_LOADENS4_14ComposedLayoutINS4_7SwizzleILi1ELi4ELi3EEENS4_18smem_ptr_flag_bitsILi16EEENSV_INS5_IJNSA_ILi8EEESI_EEENS5_IJSI_SC_EEEEEEEvNS4_8identityENS4_23SM90_TMA_LOAD_MULTICASTES1C_vS1D_EENS_8epilogue10collective6detail29Sm90TmaWarpSpecializedAdapterINS1H_15DefaultEpilogueISK_SL_SL_NS1G_6thread17LinearCombinationISK_Li1EffLNS1L_9ScaleType4KindE0ELNS_15FloatRoundStyleE2ESK_EENS1_15EpilogueDefaultEEEEEvvEEEEvNT_6ParamsE --------------------------
	.section	.nv.info._ZN7cutlass13device_kernelINS_4gemm6kernel13GemmUniversalIN4cute5tupleIJiiiiEEENS1_10collective13CollectiveMmaINS1_34MainloopSm90TmaGmmaWarpSpecializedILi25ENS5_IJNS4_1CILi2EEENSA_ILi1EEESC_EEENS1_35KernelTmaWarpSpecializedCooperativeEEENS5_IJNSA_ILi192EEENSA_ILi96EEENSA_ILi16EEEEEENS_10bfloat16_tENS5_IJlSC_lEEESK_SL_NS4_8TiledMMAINS4_8MMA_AtomIJNS4_4SM904GMMA27MMA_64x96x16_F32BF16BF16_SSILNSP_5MajorE0ELSR_0ELNSP_7ScaleInE1ELSS_1EEEEEENS4_6LayoutISD_NS5_IJSC_NSA_ILi0EEESW_EEEEENS5_IJNS4_10UnderscoreESZ_SZ_EEEEENS4_13SM90_TMA_LOADENS4_14ComposedLayoutINS4_7SwizzleILi1ELi4ELi3EEENS4_18smem_ptr_flag_bitsILi16EEENSV_INS5_IJNSA_ILi8EEESI_EEENS5_IJSI_SC_EEEEEEEvNS4_8identityENS4_23SM90_TMA_LOAD_MULTICASTES1C_vS1D_EENS_8epilogue10collective6detail29Sm90TmaWarpSpecializedAdapterINS1H_15DefaultEpilogueISK_SL_SL_NS1G_6thread17LinearCombinationISK_Li1EffLNS1L_9ScaleType4KindE0ELNS_15FloatRoundStyleE2ESK_EENS1_15EpilogueDefaultEEEEEvvEEEEvNT_6ParamsE,"",@"SHT_CUDA_INFO"
	.sectionflags	@""
	.align	4


	//----- nvinfo : EIATTR_CUDA_API_VERSION
	.align		4
        /*0000*/ 	.byte	0x04, 0x37
        /*0002*/ 	.short	(.L_21 - .L_20)
.L_20:
        /*0004*/ 	.word	0x00000082


	//----- nvinfo : EIATTR_KPARAM_INFO
	.align		4
.L_21:
        /*0008*/ 	.byte	0x04, 0x17
        /*000a*/ 	.short	(.L_23 - .L_22)
.L_22:
        /*000c*/ 	.word	0x00000000
        /*0010*/ 	.short	0x0000
        /*0012*/ 	.short	0x0070
        /*0014*/ 	.byte	0x00, 0xf0, 0x01, 0x10


	//----- nvinfo : EIATTR_SPARSE_MMA_MASK
	.align		4
.L_23:
        /*0018*/ 	.byte	0x03, 0x50
        /*001a*/ 	.short	0x0000


	//----- nvinfo : EIATTR_MAXREG_COUNT
	.align		4
        /*001c*/ 	.byte	0x03, 0x1b
        /*001e*/ 	.short	0x00a8


	//----- nvinfo : EIATTR_NUM_BARRIERS
	.align		4
        /*0020*/ 	.byte	0x02, 0x4c
        /*0022*/ 	.byte	0x01
	.zero		1


	//----- nvinfo : EIATTR_EXTERNS
	.align		4
        /*0024*/ 	.byte	0x04, 0x0f
        /*0026*/ 	.short	(.L_25 - .L_24)


	//   ....[0]....
	.align		4
.L_24:
        /*0028*/ 	.word	index@(__assertfail)


	//----- nvinfo : EIATTR_MERCURY_ISA_VERSION
	.align		4
.L_25:
        /*002c*/ 	.byte	0x03, 0x5f
        /*002e*/ 	.short	0x0101


	//----- nvinfo : EIATTR_INT_WARP_WIDE_INSTR_OFFSETS
	.align		4
        /*0030*/ 	.byte	0x04, 0x31
        /*0032*/ 	.short	(.L_27 - .L_26)


	//   ....[0]....
.L_26:
        /*0034*/ 	.word	0x00000750


	//   ....[1]....
        /*0038*/ 	.word	0x00000780


	//   ....[2]....
        /*003c*/ 	.word	0x00000940


	//----- nvinfo : EIATTR_COOP_GROUP_MASK_REGIDS
	.align		4
.L_27:
        /*0040*/ 	.byte	0x04, 0x29
        /*0042*/ 	.short	(.L_29 - .L_28)


	//   ....[0]....
.L_28:
        /*0044*/ 	.word	0xffffffff


	//   ....[1]....
        /*0048*/ 	.word	0xffffffff


	//   ....[2]....
        /*004c*/ 	.word	0xffffffff


	//   ....[3]....
        /*0050*/ 	.word	0xffffffff


	//   ....[4]....
        /*0054*/ 	.word	0xffffffff


	//   ....[5]....
        /*0058*/ 	.word	0xffffffff


	//----- nvinfo : EIATTR_COOP_GROUP_INSTR_OFFSETS
	.align		4
.L_29:
        /*005c*/ 	.byte	0x04, 0x28
        /*005e*/ 	.short	(.L_31 - .L_30)


	//   ....[0]....
.L_30:
        /*0060*/ 	.word	0x00000060


	//   ....[1]....
        /*0064*/ 	.word	0x00000070


	//   ....[2]....
        /*0068*/ 	.word	0x00000130


	//   ....[3]....
        /*006c*/ 	.word	0x000005a0


	//   ....[4]....
        /*0070*/ 	.word	0x00000ac0


	//   ....[5]....
        /*0074*/ 	.word	0x00001500


	//----- nvinfo : EIATTR_REG_RECONFIG
	.align		4
.L_31:
        /*0078*/ 	.byte	0x01, 0x54
	.zero		2


	//----- nvinfo : EIATTR_SYSCALL_OFFSETS
	.align		4
        /*007c*/ 	.byte	0x04, 0x46
        /*007e*/ 	.short	(.L_33 - .L_32)


	//   ....[0]....
.L_32:
        /*0080*/ 	.word	0x000016c0


	//----- nvinfo : EIATTR_MBARRIER_INSTR_OFFSETS
	.align		4
.L_33:
        /*0084*/ 	.byte	0x04, 0x39
        /*0086*/ 	.short	(.L_35 - .L_34)


	//   ....[0]....
.L_34:
        /*0088*/ 	.word	0x00000250
        /*008c*/ 	.word	0x000000ff
        /*0090*/ 	.word	0x00000000
        /*0094*/ 	.short	0x0100
        /*0096*/ 	.byte	0x08
	.zero		1


	//   ....[1]....
        /*0098*/ 	.word	0x00000260
        /*009c*/ 	.word	0x000000ff
        /*00a0*/ 	.word	0x000000c8
        /*00a4*/ 	.short	0x0100
        /*00a6*/ 	.byte	0x08
	.zero		1


	//   ....[2]....
        /*00a8*/ 	.word	0x00000270
        /*00ac*/ 	.word	0x000000ff
        /*00b0*/ 	.word	0x00000008
        /*00b4*/ 	.short	0x0100
        /*00b6*/ 	.byte	0x08
	.zero		1


	//   ....[3]....
        /*00b8*/ 	.word	0x00000280
        /*00bc*/ 	.word	0x000000ff
        /*00c0*/ 	.word	0x000000d0
        /*00c4*/ 	.short	0x0100
        /*00c6*/ 	.byte	0x08
	.zero		1


	//   ....[4]....
        /*00c8*/ 	.word	0x00000290
        /*00cc*/ 	.word	0x000000ff
        /*00d0*/ 	.word	0x00000010
        /*00d4*/ 	.short	0x0100
        /*00d6*/ 	.byte	0x08
	.zero		1


	//   ....[5]....
        /*00d8*/ 	.word	0x000002a0
        /*00dc*/ 	.word	0x000000ff
        /*00e0*/ 	.word	0x000000d8
        /*00e4*/ 	.short	0x0100
        /*00e6*/ 	.byte	0x08
	.zero		1


	//   ....[6]....
        /*00e8*/ 	.word	0x000002b0
        /*00ec*/ 	.word	0x000000ff
        /*00f0*/ 	.word	0x00000018
        /*00f4*/ 	.short	0x0100
        /*00f6*/ 	.byte	0x08
	.zero		1


	//   ....[7]....
        /*00f8*/ 	.word	0x000002c0
        /*00fc*/ 	.word	0x000000ff
        /*0100*/ 	.word	0x000000e0
        /*0104*/ 	.short	0x0100
        /*0106*/ 	.byte	0x08
	.zero		1


	//   ....[8]....
        /*0108*/ 	.word	0x000002d0
        /*010c*/ 	.word	0x000000ff
        /*0110*/ 	.word	0x00000020
        /*0114*/ 	.short	0x0100
        /*0116*/ 	.byte	0x08
	.zero		1


	//   ....[9]....
        /*0118*/ 	.word	0x000002e0
        /*011c*/ 	.word	0x000000ff
        /*0120*/ 	.word	0x000000e8
        /*0124*/ 	.short	0x0100
        /*0126*/ 	.byte	0x08
	.zero		1


	//   ....[10]....
        /*0128*/ 	.word	0x000002f0
        /*012c*/ 	.word	0x000000ff
        /*0130*/ 	.word	0x00000028
        /*0134*/ 	.short	0x0100
        /*0136*/ 	.byte	0x08
	.zero		1


	//   ....[11]....
        /*0138*/ 	.word	0x00000300
        /*013c*/ 	.word	0x000000ff
        /*0140*/ 	.word	0x000000f0
        /*0144*/ 	.short	0x0100
        /*0146*/ 	.byte	0x08
	.zero		1


	//   ....[12]....
        /*0148*/ 	.word	0x00000310
        /*014c*/ 	.word	0x000000ff
        /*0150*/ 	.word	0x00000030
        /*0154*/ 	.short	0x0100
        /*0156*/ 	.byte	0x08
	.zero		1


	//   ....[13]....
        /*0158*/ 	.word	0x00000320
        /*015c*/ 	.word	0x000000ff
        /*0160*/ 	.word	0x000000f8
        /*0164*/ 	.short	0x0100
        /*0166*/ 	.byte	0x08
	.zero		1


	//   ....[14]....
        /*0168*/ 	.word	0x00000330
        /*016c*/ 	.word	0x000000ff
        /*0170*/ 	.word	0x00000038
        /*0174*/ 	.short	0x0100
        /*0176*/ 	.byte	0x08
	.zero		1


	//   ....[15]....
        /*0178*/ 	.word	0x00000340
        /*017c*/ 	.word	0x000000ff
        /*0180*/ 	.word	0x00000100
        /*0184*/ 	.short	0x0100
        /*0186*/ 	.byte	0x08
	.zero		1


	//   ....[16]....
        /*0188*/ 	.word	0x00000350
        /*018c*/ 	.word	0x000000ff
        /*0190*/ 	.word	0x00000040
        /*0194*/ 	.short	0x0100
        /*0196*/ 	.byte	0x08
	.zero		1


	//   ....[17]....
        /*0198*/ 	.word	0x00000360
        /*019c*/ 	.word	0x000000ff
        /*01a0*/ 	.word	0x00000108
        /*01a4*/ 	.short	0x0100
        /*01a6*/ 	.byte	0x08
	.zero		1


	//   ....[18]....
        /*01a8*/ 	.word	0x00000370
        /*01ac*/ 	.word	0x000000ff
        /*01b0*/ 	.word	0x00000048
        /*01b4*/ 	.short	0x0100
        /*01b6*/ 	.byte	0x08
	.zero		1


	//   ....[19]....
        /*01b8*/ 	.word	0x00000380
        /*01bc*/ 	.word	0x000000ff
        /*01c0*/ 	.word	0x00000110
        /*01c4*/ 	.short	0x0100
        /*01c6*/ 	.byte	0x08
	.zero		1


	//   ....[20]....
        /*01c8*/ 	.word	0x00000390
        /*01cc*/ 	.word	0x000000ff
        /*01d0*/ 	.word	0x00000050
        /*01d4*/ 	.short	0x0100
        /*01d6*/ 	.byte	0x08
	.zero		1


	//   ....[21]....
        /*01d8*/ 	.word	0x000003a0
        /*01dc*/ 	.word	0x000000ff
        /*01e0*/ 	.word	0x00000118
        /*01e4*/ 	.short	0x0100
        /*01e6*/ 	.byte	0x08
	.zero		1


	//   ....[22]....
        /*01e8*/ 	.word	0x000003b0
        /*01ec*/ 	.word	0x000000ff
        /*01f0*/ 	.word	0x00000058
        /*01f4*/ 	.short	0x0100
        /*01f6*/ 	.byte	0x08
	.zero		1


	//   ....[23]....
        /*01f8*/ 	.word	0x000003c0
        /*01fc*/ 	.word	0x000000ff
        /*0200*/ 	.word	0x00000120
        /*0204*/ 	.short	0x0100
        /*0206*/ 	.byte	0x08
	.zero		1


	//   ....[24]....
        /*0208*/ 	.word	0x000003d0
        /*020c*/ 	.word	0x000000ff
        /*0210*/ 	.word	0x00000060
        /*0214*/ 	.short	0x0100
        /*0216*/ 	.byte	0x08
	.zero		1


	//   ....[25]....
        /*0218*/ 	.word	0x000003e0
        /*021c*/ 	.word	0x000000ff
        /*0220*/ 	.word	0x00000128
        /*0224*/ 	.short	0x0100
        /*0226*/ 	.byte	0x08
	.zero		1


	//   ....[26]....
        /*0228*/ 	.word	0x000003f0
        /*022c*/ 	.word	0x000000ff
        /*0230*/ 	.word	0x00000068
        /*0234*/ 	.short	0x0100
        /*0236*/ 	.byte	0x08
	.zero		1


	//   ....[27]....
        /*0238*/ 	.word	0x00000400
        /*023c*/ 	.word	0x000000ff
        /*0240*/ 	.word	0x00000130
        /*0244*/ 	.short	0x0100
        /*0246*/ 	.byte	0x08
	.zero		1


	//   ....[28]....
        /*0248*/ 	.word	0x00000410
        /*024c*/ 	.word	0x000000ff
        /*0250*/ 	.word	0x00000070
        /*0254*/ 	.short	0x0100
        /*0256*/ 	.byte	0x08
	.zero		1


	//   ....[29]....
        /*0258*/ 	.word	0x00000420
        /*025c*/ 	.word	0x000000ff
        /*0260*/ 	.word	0x00000138
        /*0264*/ 	.short	0x0100
        /*0266*/ 	.byte	0x08
	.zero		1


	//   ....[30]....
        /*0268*/ 	.word	0x00000430
        /*026c*/ 	.word	0x000000ff
        /*0270*/ 	.word	0x00000078
        /*0274*/ 	.short	0x0100
        /*0276*/ 	.byte	0x08
	.zero		1


	//   ....[31]....
        /*0278*/ 	.word	0x00000440
        /*027c*/ 	.word	0x000000ff
        /*0280*/ 	.word	0x00000140
        /*0284*/ 	.short	0x0100
        /*0286*/ 	.byte	0x08
	.zero		1


	//   ....[32]....
        /*0288*/ 	.word	0x00000450
        /*028c*/ 	.word	0x000000ff
        /*0290*/ 	.word	0x00000080
        /*0294*/ 	.short	0x0100
        /*0296*/ 	.byte	0x08
	.zero		1


	//   ....[33]....
        /*0298*/ 	.word	0x00000460
        /*029c*/ 	.word	0x000000ff
        /*02a0*/ 	.word	0x00000148
        /*02a4*/ 	.short	0x0100
        /*02a6*/ 	.byte	0x08
	.zero		1


	//   ....[34]....
        /*02a8*/ 	.word	0x00000470
        /*02ac*/ 	.word	0x000000ff
        /*02b0*/ 	.word	0x00000088
        /*02b4*/ 	.short	0x0100
        /*02b6*/ 	.byte	0x08
	.zero		1


	//   ....[35]....
        /*02b8*/ 	.word	0x00000480
        /*02bc*/ 	.word	0x000000ff
        /*02c0*/ 	.word	0x00000150
        /*02c4*/ 	.short	0x0100
        /*02c6*/ 	.byte	0x08
	.zero		1


	//   ....[36]....
        /*02c8*/ 	.word	0x00000490
        /*02cc*/ 	.word	0x000000ff
        /*02d0*/ 	.word	0x00000090
        /*02d4*/ 	.short	0x0100
        /*02d6*/ 	.byte	0x08
	.zero		1


	//   ....[37]....
        /*02d8*/ 	.word	0x000004a0
        /*02dc*/ 	.word	0x000000ff
        /*02e0*/ 	.word	0x00000158
        /*02e4*/ 	.short	0x0100
        /*02e6*/ 	.byte	0x08
	.zero		1


	//   ....[38]....
        /*02e8*/ 	.word	0x000004b0
        /*02ec*/ 	.word	0x000000ff
        /*02f0*/ 	.word	0x00000098
        /*02f4*/ 	.short	0x0100
        /*02f6*/ 	.byte	0x08
	.zero		1


	//   ....[39]....
        /*02f8*/ 	.word	0x000004c0
        /*02fc*/ 	.word	0x000000ff
        /*0300*/ 	.word	0x00000160
        /*0304*/ 	.short	0x0100
        /*0306*/ 	.byte	0x08
	.zero		1


	//   ....[40]....
        /*0308*/ 	.word	0x000004d0
        /*030c*/ 	.word	0x000000ff
        /*0310*/ 	.word	0x000000a0
        /*0314*/ 	.short	0x0100
        /*0316*/ 	.byte	0x08
	.zero		1


	//   ....[41]....
        /*0318*/ 	.word	0x000004e0
        /*031c*/ 	.word	0x000000ff
        /*0320*/ 	.word	0x00000168
        /*0324*/ 	.short	0x0100
        /*0326*/ 	.byte	0x08
	.zero		1


	//   ....[42]....
        /*0328*/ 	.word	0x000004f0
        /*032c*/ 	.word	0x000000ff
        /*0330*/ 	.word	0x000000a8
        /*0334*/ 	.short	0x0100
        /*0336*/ 	.byte	0x08
	.zero		1


	//   ....[43]....
        /*0338*/ 	.word	0x00000500
        /*033c*/ 	.word	0x000000ff
        /*0340*/ 	.word	0x00000170
        /*0344*/ 	.short	0x0100
        /*0346*/ 	.byte	0x08
	.zero		1


	//   ....[44]....
        /*0348*/ 	.word	0x00000510
        /*034c*/ 	.word	0x000000ff
        /*0350*/ 	.word	0x000000b0
        /*0354*/ 	.short	0x0100
        /*0356*/ 	.byte	0x08
	.zero		1


	//   ....[45]....
        /*0358*/ 	.word	0x00000520
        /*035c*/ 	.word	0x000000ff
        /*0360*/ 	.word	0x00000178
        /*0364*/ 	.short	0x0100
        /*0366*/ 	.byte	0x08
	.zero		1


	//   ....[46]....
        /*0368*/ 	.word	0x00000530
        /*036c*/ 	.word	0x000000ff
        /*0370*/ 	.word	0x000000b8
        /*0374*/ 	.short	0x0100
        /*0376*/ 	.byte	0x08
	.zero		1


	//   ....[47]....
        /*0378*/ 	.word	0x00000540
        /*037c*/ 	.word	0x000000ff
        /*0380*/ 	.word	0x00000180
        /*0384*/ 	.short	0x0100
        /*0386*/ 	.byte	0x08
	.zero		1


	//   ....[48]....
        /*0388*/ 	.word	0x00000550
        /*038c*/ 	.word	0x000000ff
        /*0390*/ 	.word	0x000000c0
        /*0394*/ 	.short	0x0100
        /*0396*/ 	.byte	0x08
	.zero		1


	//   ....[49]....
        /*0398*/ 	.word	0x00000560
        /*039c*/ 	.word	0x000000ff
        /*03a0*/ 	.word	0x00000188
        /*03a4*/ 	.short	0x0100
        /*03a6*/ 	.byte	0x08
	.zero		1


	//   ....[50]....
        /*03a8*/ 	.word	0x000009c0
        /*03ac*/ 	.word	0x000000ff
        /*03b0*/ 	.word	0x000001a0
        /*03b4*/ 	.short	0x0100
        /*03b6*/ 	.byte	0x06
	.zero		1


	//   ....[51]....
        /*03b8*/ 	.word	0x00000a50
        /*03bc*/ 	.word	0x000000ff
        /*03c0*/ 	.word	0x000001a8
        /*03c4*/ 	.short	0x0100
        /*03c6*/ 	.byte	0x06
	.zero		1


	//   ....[52]....
        /*03c8*/ 	.word	0x00001740
        /*03cc*/ 	.word	0x00000003
        /*03d0*/ 	.word	0x00000000
        /*03d4*/ 	.short	0x010a
        /*03d6*/ 	.byte	0x3f
	.zero		1


	//   ....[53]....
        /*03d8*/ 	.word	0x00001780
        /*03dc*/ 	.word	0x00000003
        /*03e0*/ 	.word	0x00000000
        /*03e4*/ 	.short	0x010a
        /*03e6*/ 	.byte	0x3f
	.zero		1


	//   ....[54]....
        /*03e8*/ 	.word	0x000019e0
        /*03ec*/ 	.word	0x000000ff
        /*03f0*/ 	.word	0x00000000
        /*03f4*/ 	.short	0x010a
        /*03f6*/ 	.byte	0x04
	.zero		1


	//   ....[55]....
        /*03f8*/ 	.word	0x00001a20
        /*03fc*/ 	.word	0x000000ff
        /*0400*/ 	.word	0x00000000
        /*0404*/ 	.short	0x010a
        /*0406*/ 	.byte	0x04
	.zero		1


	//   ....[56]....
        /*0408*/ 	.word	0x00001b60
        /*040c*/ 	.word	0x00000005
        /*0410*/ 	.word	0x00000000
        /*0414*/ 	.short	0x0101
        /*0416*/ 	.byte	0x3f
	.zero		1


	//   ....[57]....
        /*0418*/ 	.word	0x00001d20
        /*041c*/ 	.word	0x00000003
        /*0420*/ 	.word	0x00000000
        /*0424*/ 	.short	0x0101
        /*0426*/ 	.byte	0x3f
	.zero		1


	//   ....[58]....
        /*0428*/ 	.word	0x00009ce0
        /*042c*/ 	.word	0x00000014
        /*0430*/ 	.word	0x000000c8
        /*0434*/ 	.short	0x010a
        /*0436*/ 	.byte	0x3f
	.zero		1


	//   ....[59]....
        /*0438*/ 	.word	0x0000a060
        /*043c*/ 	.word	0x00000003
        /*0440*/ 	.word	0x000001a8
        /*0444*/ 	.short	0x0101
        /*0446*/ 	.byte	0x3f
	.zero		1


	//   ....[60]....
        /*0448*/ 	.word	0x0000a7b0
        /*044c*/ 	.word	0x00000007
        /*0450*/ 	.word	0x00000000
        /*0454*/ 	.short	0x010a
        /*0456*/ 	.byte	0x3f
	.zero		1


	//   ....[61]....
        /*0458*/ 	.word	0x0000a830
        /*045c*/ 	.word	0x00000008
        /*0460*/ 	.word	0x00000000
        /*0464*/ 	.short	0x010a
        /*0466*/ 	.byte	0x3f
	.zero		1


	//   ....[62]....
        /*0468*/ 	.word	0x0000a8c0
        /*046c*/ 	.word	0x00000009
        /*0470*/ 	.word	0x00000000
        /*0474*/ 	.short	0x010a
        /*0476*/ 	.byte	0x3f
	.zero		1


	//   ....[63]....
        /*0478*/ 	.word	0x0000a950
        /*047c*/ 	.word	0x00000008
        /*0480*/ 	.word	0x00000000
        /*0484*/ 	.short	0x010a
        /*0486*/ 	.byte	0x3f
	.zero		1


	//   ....[64]....
        /*0488*/ 	.word	0x0000a9e0
        /*048c*/ 	.word	0x00000009
        /*0490*/ 	.word	0x00000000
        /*0494*/ 	.short	0x010a
        /*0496*/ 	.byte	0x3f
	.zero		1


	//   ....[65]....
        /*0498*/ 	.word	0x0000aa70
        /*049c*/ 	.word	0x00000008
        /*04a0*/ 	.word	0x00000000
        /*04a4*/ 	.short	0x010a
        /*04a6*/ 	.byte	0x3f
	.zero		1


	//   ....[66]....
        /*04a8*/ 	.word	0x0000ab00
        /*04ac*/ 	.word	0x00000009
        /*04b0*/ 	.word	0x00000000
        /*04b4*/ 	.short	0x010a
        /*04b6*/ 	.byte	0x3f
	.zero		1


	//   ....[67]....
        /*04b8*/ 	.word	0x0000ab90
        /*04bc*/ 	.word	0x00000008
        /*04c0*/ 	.word	0x00000000
        /*04c4*/ 	.short	0x010a
        /*04c6*/ 	.byte	0x3f
	.zero		1


	//   ....[68]....
        /*04c8*/ 	.word	0x0000ac20
        /*04cc*/ 	.word	0x00000009
        /*04d0*/ 	.word	0x00000000
        /*04d4*/ 	.short	0x010a
        /*04d6*/ 	.byte	0x3f
	.zero		1


	//   ....[69]....
        /*04d8*/ 	.word	0x0000acb0
        /*04dc*/ 	.word	0x00000008
        /*04e0*/ 	.word	0x00000000
        /*04e4*/ 	.short	0x010a
        /*04e6*/ 	.byte	0x3f
	.zero		1


	//   ....[70]....
        /*04e8*/ 	.word	0x0000ad40
        /*04ec*/ 	.word	0x00000009
        /*04f0*/ 	.word	0x00000000
        /*04f4*/ 	.short	0x010a
        /*04f6*/ 	.byte	0x3f
	.zero		1


	//   ....[71]....
        /*04f8*/ 	.word	0x0000add0
        /*04fc*/ 	.word	0x00000008
        /*0500*/ 	.word	0x00000000
        /*0504*/ 	.short	0x010a
        /*0506*/ 	.byte	0x3f
	.zero		1


	//   ....[72]....
        /*0508*/ 	.word	0x0000ae60
        /*050c*/ 	.word	0x00000009
        /*0510*/ 	.word	0x00000000
        /*0514*/ 	.short	0x010a
        /*0516*/ 	.byte	0x3f
	.zero		1


	//   ....[73]....
        /*0518*/ 	.word	0x0000aef0
        /*051c*/ 	.word	0x00000008
        /*0520*/ 	.word	0x00000000
        /*0524*/ 	.short	0x010a
        /*0526*/ 	.byte	0x3f
	.zero		1


	//   ....[74]....
        /*0528*/ 	.word	0x0000af80
        /*052c*/ 	.word	0x00000009
        /*0530*/ 	.word	0x00000000
        /*0534*/ 	.short	0x010a
        /*0536*/ 	.byte	0x3f
	.zero		1


	//   ....[75]....
        /*0538*/ 	.word	0x0000b010
        /*053c*/ 	.word	0x00000008
        /*0540*/ 	.word	0x00000000
        /*0544*/ 	.short	0x010a
        /*0546*/ 	.byte	0x3f
	.zero		1


	//   ....[76]....
        /*0548*/ 	.word	0x0000b0a0
        /*054c*/ 	.word	0x00000009
        /*0550*/ 	.word	0x00000000
        /*0554*/ 	.short	0x010a
        /*0556*/ 	.byte	0x3f
	.zero		1


	//   ....[77]....
        /*0558*/ 	.word	0x0000b130
        /*055c*/ 	.word	0x00000008
        /*0560*/ 	.word	0x00000000
        /*0564*/ 	.short	0x010a
        /*0566*/ 	.byte	0x3f
	.zero		1


	//   ....[78]....
        /*0568*/ 	.word	0x0000b1c0
        /*056c*/ 	.word	0x00000009
        /*0570*/ 	.word	0x00000000
        /*0574*/ 	.short	0x010a
        /*0576*/ 	.byte	0x3f
	.zero		1


	//   ....[79]....
        /*0578*/ 	.word	0x0000b250
        /*057c*/ 	.word	0x00000008
        /*0580*/ 	.word	0x00000000
        /*0584*/ 	.short	0x010a
        /*0586*/ 	.byte	0x3f
	.zero		1


	//   ....[80]....
        /*0588*/ 	.word	0x0000b2e0
        /*058c*/ 	.word	0x00000009
        /*0590*/ 	.word	0x00000000
        /*0594*/ 	.short	0x010a
        /*0596*/ 	.byte	0x3f
	.zero		1


	//   ....[81]....
        /*0598*/ 	.word	0x0000b370
        /*059c*/ 	.word	0x00000008
        /*05a0*/ 	.word	0x00000000
        /*05a4*/ 	.short	0x010a
        /*05a6*/ 	.byte	0x3f
	.zero		1


	//   ....[82]....
        /*05a8*/ 	.word	0x0000b400
        /*05ac*/ 	.word	0x00000009
        /*05b0*/ 	.word	0x00000000
        /*05b4*/ 	.short	0x010a
        /*05b6*/ 	.byte	0x3f
	.zero		1


	//   ....[83]....
        /*05b8*/ 	.word	0x0000b490
        /*05bc*/ 	.word	0x00000006
        /*05c0*/ 	.word	0x00000000
        /*05c4*/ 	.short	0x010a
        /*05c6*/ 	.byte	0x3f
	.zero		1


	//   ....[84]....
        /*05c8*/ 	.word	0x0000b520
        /*05cc*/ 	.word	0x00000003
        /*05d0*/ 	.word	0x00000000
        /*05d4*/ 	.short	0x010a
        /*05d6*/ 	.byte	0x3f
	.zero		1


	//   ....[85]....
        /*05d8*/ 	.word	0x0000b580
        /*05dc*/ 	.word	0x00000003
        /*05e0*/ 	.word	0x00000000
        /*05e4*/ 	.short	0x010a
        /*05e6*/ 	.byte	0x3f
	.zero		1


	//   ....[86]....
        /*05e8*/ 	.word	0x0000b5e0
        /*05ec*/ 	.word	0x00000006
        /*05f0*/ 	.word	0x00000000
        /*05f4*/ 	.short	0x010a
        /*05f6*/ 	.byte	0x3f
	.zero		1


	//   ....[87]....
        /*05f8*/ 	.word	0x0000b6b0
        /*05fc*/ 	.word	0x00000014
        /*0600*/ 	.word	0x000000c8
        /*0604*/ 	.short	0x010a
        /*0606*/ 	.byte	0x3f
	.zero		1


	//   ....[88]....
        /*0608*/ 	.word	0x0000b780
        /*060c*/ 	.word	0x00000007
        /*0610*/ 	.word	0x00000000
        /*0614*/ 	.short	0x010a
        /*0616*/ 	.byte	0x3f
	.zero		1


	//   ....[89]....
        /*0618*/ 	.word	0x0000b7d0
        /*061c*/ 	.word	0x00000008
        /*0620*/ 	.word	0x00000000
        /*0624*/ 	.short	0x010a
        /*0626*/ 	.byte	0x3f
	.zero		1


	//   ....[90]....
        /*0628*/ 	.word	0x0000b820
        /*062c*/ 	.word	0x00000009
        /*0630*/ 	.word	0x00000000
        /*0634*/ 	.short	0x010a
        /*0636*/ 	.byte	0x3f
	.zero		1


	//   ....[91]....
        /*0638*/ 	.word	0x0000b870
        /*063c*/ 	.word	0x00000008
        /*0640*/ 	.word	0x00000000
        /*0644*/ 	.short	0x010a
        /*0646*/ 	.byte	0x3f
	.zero		1


	//   ....[92]....
        /*0648*/ 	.word	0x0000b8c0
        /*064c*/ 	.word	0x00000009
        /*0650*/ 	.word	0x00000000
        /*0654*/ 	.short	0x010a
        /*0656*/ 	.byte	0x3f
	.zero		1


	//   ....[93]....
        /*0658*/ 	.word	0x0000b910
        /*065c*/ 	.word	0x00000008
        /*0660*/ 	.word	0x00000000
        /*0664*/ 	.short	0x010a
        /*0666*/ 	.byte	0x3f
	.zero		1


	//   ....[94]....
        /*0668*/ 	.word	0x0000b960
        /*066c*/ 	.word	0x00000009
        /*0670*/ 	.word	0x00000000
        /*0674*/ 	.short	0x010a
        /*0676*/ 	.byte	0x3f
	.zero		1


	//   ....[95]....
        /*0678*/ 	.word	0x0000b9b0
        /*067c*/ 	.word	0x00000008
        /*0680*/ 	.word	0x00000000
        /*0684*/ 	.short	0x010a
        /*0686*/ 	.byte	0x3f
	.zero		1


	//   ....[96]....
        /*0688*/ 	.word	0x0000ba00
        /*068c*/ 	.word	0x00000009
        /*0690*/ 	.word	0x00000000
        /*0694*/ 	.short	0x010a
        /*0696*/ 	.byte	0x3f
	.zero		1


	//   ....[97]....
        /*0698*/ 	.word	0x0000ba50
        /*069c*/ 	.word	0x00000008
        /*06a0*/ 	.word	0x00000000
        /*06a4*/ 	.short	0x010a
        /*06a6*/ 	.byte	0x3f
	.zero		1


	//   ....[98]....
        /*06a8*/ 	.word	0x0000baa0
        /*06ac*/ 	.word	0x00000009
        /*06b0*/ 	.word	0x00000000
        /*06b4*/ 	.short	0x010a
        /*06b6*/ 	.byte	0x3f
	.zero		1


	//   ....[99]....
        /*06b8*/ 	.word	0x0000baf0
        /*06bc*/ 	.word	0x00000008
        /*06c0*/ 	.word	0x00000000
        /*06c4*/ 	.short	0x010a
        /*06c6*/ 	.byte	0x3f
	.zero		1


	//   ....[100]....
        /*06c8*/ 	.word	0x0000bb40
        /*06cc*/ 	.word	0x00000009
        /*06d0*/ 	.word	0x00000000
        /*06d4*/ 	.short	0x010a
        /*06d6*/ 	.byte	0x3f
	.zero		1


	//   ....[101]....
        /*06d8*/ 	.word	0x0000bb90
        /*06dc*/ 	.word	0x00000008
        /*06e0*/ 	.word	0x00000000
        /*06e4*/ 	.short	0x010a
        /*06e6*/ 	.byte	0x3f
	.zero		1


	//   ....[102]....
        /*06e8*/ 	.word	0x0000bbe0
        /*06ec*/ 	.word	0x00000009
        /*06f0*/ 	.word	0x00000000
        /*06f4*/ 	.short	0x010a
        /*06f6*/ 	.byte	0x3f
	.zero		1


	//   ....[103]....
        /*06f8*/ 	.word	0x0000bc30
        /*06fc*/ 	.word	0x00000008
        /*0700*/ 	.word	0x00000000
        /*0704*/ 	.short	0x010a
        /*0706*/ 	.byte	0x3f
	.zero		1


	//   ....[104]....
        /*0708*/ 	.word	0x0000bc80
        /*070c*/ 	.word	0x00000009
        /*0710*/ 	.word	0x00000000
        /*0714*/ 	.short	0x010a
        /*0716*/ 	.byte	0x3f
	.zero		1


	//   ....[105]....
        /*0718*/ 	.word	0x0000bcd0
        /*071c*/ 	.word	0x00000008
        /*0720*/ 	.word	0x00000000
        /*0724*/ 	.short	0x010a
        /*0726*/ 	.byte	0x3f
	.zero		1


	//   ....[106]....
        /*0728*/ 	.word	0x0000bd20
        /*072c*/ 	.word	0x00000009
        /*0730*/ 	.word	0x00000000
        /*0734*/ 	.short	0x010a
        /*0736*/ 	.byte	0x3f
	.zero		1


	//   ....[107]....
        /*0738*/ 	.word	0x0000bd70
        /*073c*/ 	.word	0x00000008
        /*0740*/ 	.word	0x00000000
        /*0744*/ 	.short	0x010a
        /*0746*/ 	.byte	0x3f
	.zero		1


	//   ....[108]....
        /*0748*/ 	.word	0x0000bdc0
        /*074c*/ 	.word	0x00000009
        /*0750*/ 	.word	0x00000000
        /*0754*/ 	.short	0x010a
        /*0756*/ 	.byte	0x3f
	.zero		1


	//   ....[109]....
        /*0758*/ 	.word	0x0000be10
        /*075c*/ 	.word	0x00000008
        /*0760*/ 	.word	0x00000000
        /*0764*/ 	.short	0x010a
        /*0766*/ 	.byte	0x3f
	.zero		1


	//   ....[110]....
        /*0768*/ 	.word	0x0000be60
        /*076c*/ 	.word	0x00000009
        /*0770*/ 	.word	0x00000000
        /*0774*/ 	.short	0x010a
        /*0776*/ 	.byte	0x3f
	.zero		1


	//   ....[111]....
        /*0778*/ 	.word	0x0000beb0
        /*077c*/ 	.word	0x00000006
        /*0780*/ 	.word	0x00000000
        /*0784*/ 	.short	0x010a
        /*0786*/ 	.byte	0x3f
	.zero		1


	//----- nvinfo : EIATTR_NUM_MBARRIERS
	.align		4
.L_35:
        /*0788*/ 	.byte	0x03, 0x38
        /*078a*/ 	.short	0x0034


	//----- nvinfo : EIATTR_EXIT_INSTR_OFFSETS
	.align		4
        /*078c*/ 	.byte	0x04, 0x1c
        /*078e*/ 	.short	(.L_37 - .L_36)


	//   ....[0]....
.L_36:
        /*0790*/ 	.word	0x00000c20


	//   ....[1]....
        /*0794*/ 	.word	0x00001430


	//   ....[2]....
        /*0798*/ 	.word	0x00009410


	//   ....[3]....
        /*079c*/ 	.word	0x00009970


	//   ....[4]....
        /*07a0*/ 	.word	0x0000b570


	//----- nvinfo : EIATTR_MAX_THREADS
	.align		4
.L_37:
        /*07a4*/ 	.byte	0x04, 0x05
        /*07a6*/ 	.short	(.L_39 - .L_38)
.L_38:
        /*07a8*/ 	.word	0x00000180
        /*07ac*/ 	.word	0x00000001
        /*07b0*/ 	.word	0x00000001


	//----- nvinfo : EIATTR_CRS_STACK_SIZE
	.align		4
.L_39:
        /*07b4*/ 	.byte	0x04, 0x1e
        /*07b6*/ 	.short	(.L_41 - .L_40)
.L_40:
        /*07b8*/ 	.word	0x00000000


	//----- nvinfo : EIATTR_CBANK_PARAM_SIZE
	.align		4
.L_41:
        /*07bc*/ 	.byte	0x03, 0x19
        /*07be*/ 	.short	0x0470


	//----- nvinfo : EIATTR_PARAM_CBANK
	.align		4
        /*07c0*/ 	.byte	0x04, 0x0a
        /*07c2*/ 	.short	(.L_43 - .L_42)
	.align		4
.L_42:
        /*07c4*/ 	.word	index@(.nv.constant0._ZN7cutlass13device_kernelINS_4gemm6kernel13GemmUniversalIN4cute5tupleIJiiiiEEENS1_10collective13CollectiveMmaINS1_34MainloopSm90TmaGmmaWarpSpecializedILi25ENS5_IJNS4_1CILi2EEENSA_ILi1EEESC_EEENS1_35KernelTmaWarpSpecializedCooperativeEEENS5_IJNSA_ILi192EEENSA_ILi96EEENSA_ILi16EEEEEENS_10bfloat16_tENS5_IJlSC_lEEESK_SL_NS4_8TiledMMAINS4_8MMA_AtomIJNS4_4SM904GMMA27MMA_64x96x16_F32BF16BF16_SSILNSP_5MajorE0ELSR_0ELNSP_7ScaleInE1ELSS_1EEEEEENS4_6LayoutISD_NS5_IJSC_NSA_ILi0EEESW_EEEEENS5_IJNS4_10UnderscoreESZ_SZ_EEEEENS4_13SM90_TMA_LOADENS4_14ComposedLayoutINS4_7SwizzleILi1ELi4ELi3EEENS4_18smem_ptr_flag_bitsILi16EEENSV_INS5_IJNSA_ILi8EEESI_EEENS5_IJSI_SC_EEEEEEEvNS4_8identityENS4_23SM90_TMA_LOAD_MULTICASTES1C_vS1D_EENS_8epilogue10collective6detail29Sm90TmaWarpSpecializedAdapterINS1H_15DefaultEpilogueISK_SL_SL_NS1G_6thread17LinearCombinationISK_Li1EffLNS1L_9ScaleType4KindE0ELNS_15FloatRoundStyleE2ESK_EENS1_15EpilogueDefaultEEEEEvvEEEEvNT_6ParamsE)
        /*07c8*/ 	.short	0x0210
        /*07ca*/ 	.short	0x0470


	//----- nvinfo : EIATTR_SW_WAR
	.align		4
.L_43:
        /*07cc*/ 	.byte	0x04, 0x36
        /*07ce*/ 	.short	(.L_45 - .L_44)
.L_44:
        /*07d0*/ 	.word	0x00000008
.L_45:


//--------------------- .nv.callgraph             --------------------------
	.section	.nv.callgraph,"",@"SHT_CUDA_CALLGRAPH"
	.align	4
	.sectionentsize	8
	.align		4
        /*0000*/ 	.word	0x00000000
	.align		4
        /*0004*/ 	.word	0xffffffff
	.align		4
        /*0008*/ 	.word	index@(_ZN7cutlass13device_kernelINS_4gemm6kernel13GemmUniversalIN4cute5tupleIJiiiiEEENS1_10collective13CollectiveMmaINS1_34MainloopSm90TmaGmmaWarpSpecializedILi25ENS5_IJNS4_1CILi2EEENSA_ILi1EEESC_EEENS1_35KernelTmaWarpSpecializedCooperativeEEENS5_IJNSA_ILi192EEENSA_ILi96EEENSA_ILi16EEEEEENS_10bfloat16_tENS5_IJlSC_lEEESK_SL_NS4_8TiledMMAINS4_8MMA_AtomIJNS4_4SM904GMMA27MMA_64x96x16_F32BF16BF16_SSILNSP_5MajorE0ELSR_0ELNSP_7ScaleInE1ELSS_1EEEEEENS4_6LayoutISD_NS5_IJSC_NSA_ILi0EEESW_EEEEENS5_IJNS4_10UnderscoreESZ_SZ_EEEEENS4_13SM90_TMA_LOADENS4_14ComposedLayoutINS4_7SwizzleILi1ELi4ELi3EEENS4_18smem_ptr_flag_bitsILi16EEENSV_INS5_IJNSA_ILi8EEESI_EEENS5_IJSI_SC_EEEEEEEvNS4_8identityENS4_23SM90_TMA_LOAD_MULTICASTES1C_vS1D_EENS_8epilogue10collective6detail29Sm90TmaWarpSpecializedAdapterINS1H_15DefaultEpilogueISK_SL_SL_NS1G_6thread17LinearCombinationISK_Li1EffLNS1L_9ScaleType4KindE0ELNS_15FloatRoundStyleE2ESK_EENS1_15EpilogueDefaultEEEEEvvEEEEvNT_6ParamsE)
	.align		4
        /*000c*/ 	.word	index@(__assertfail)
	.align		4
        /*0010*/ 	.word	0x00000000
	.align		4
        /*0014*/ 	.word	0xfffffffe
	.align		4
        /*0018*/ 	.word	0x00000000
	.align		4
        /*001c*/ 	.word	0xfffffffd
	.align		4
        /*0020*/ 	.word	0x00000000
	.align		4
        /*0024*/ 	.word	0xfffffffc


//--------------------- .nv.constant4             --------------------------
	.section	.nv.constant4,"a",@progbits
	.align	8
	.align		8
.nv.constant4:
        /*0000*/ 	.dword	__assertfail
	.align		8
        /*0008*/ 	.dword	__unnamed_1
	.align		8
        /*0010*/ 	.dword	_ZN39_INTERNAL_7a703776_4_k_cu_4325ebbf_32254cuda3std3__45__cpo5beginE
	.align		8
        /*0018*/ 	.dword	_ZN39_INTERNAL_7a703776_4_k_cu_4325ebbf_32254cuda3std3__45__cpo3endE
	.align		8
        /*0020*/ 	.dword	_ZN39_INTERNAL_7a703776_4_k_cu_4325ebbf_32254cuda3std3__45__cpo6cbeginE
	.align		8
        /*0028*/ 	.dword	_ZN39_INTERNAL_7a703776_4_k_cu_4325ebbf_32254cuda3std3__45__cpo4cendE
	.align		8
        /*0030*/ 	.dword	_ZN39_INTERNAL_7a703776_4_k_cu_4325ebbf_32254cuda3std3__441_GLOBAL__N__7a703776_4_k_cu_4325ebbf_32256ignoreE
	.align		8
        /*0038*/ 	.dword	_ZN39_INTERNAL_7a703776_4_k_cu_4325ebbf_32254cuda3std3__419piecewise_constructE
	.align		8
        /*0040*/ 	.dword	_ZN39_INTERNAL_7a703776_4_k_cu_4325ebbf_32254cuda3std3__48in_placeE
	.align		8
        /*0048*/ 	.dword	_ZN39_INTERNAL_7a703776_4_k_cu_4325ebbf_32254cuda3std6ranges3__45__cpo4swapE
	.align		8
        /*0050*/ 	.dword	_ZN39_INTERNAL_7a703776_4_k_cu_4325ebbf_32254cuda3std6ranges3__45__cpo9iter_moveE
	.align		8
        /*0058*/ 	.dword	_ZN39_INTERNAL_7a703776_4_k_cu_4325ebbf_32254cute7productE
	.align		8
        /*0060*/ 	.dword	_ZN39_INTERNAL_7a703776_4_k_cu_4325ebbf_32254cute1_E
	.align		8
        /*0068*/ 	.dword	$str$22
	.align		8
        /*0070*/ 	.dword	$str$23


//--------------------- .text._ZN7cutlass13device_kernelINS_4gemm6kernel13GemmUniversalIN4cute5tupleIJiiiiEEENS1_10collective13CollectiveMmaINS1_34MainloopSm90TmaGmmaWarpSpecializedILi25ENS5_IJNS4_1CILi2EEENSA_ILi1EEESC_EEENS1_35KernelTmaWarpSpecializedCooperativeEEENS5_IJNSA_ILi192EEENSA_ILi96EEENSA_ILi16EEEEEENS_10bfloat16_tENS5_IJlSC_lEEESK_SL_NS4_8TiledMMAINS4_8MMA_AtomIJNS4_4SM904GMMA27MMA_64x96x16_F32BF16BF16_SSILNSP_5MajorE0ELSR_0ELNSP_7ScaleInE1ELSS_1EEEEEENS4_6LayoutISD_NS5_IJSC_NSA_ILi0EEESW_EEEEENS5_IJNS4_10UnderscoreESZ_SZ_EEEEENS4_13SM90_TMA_LOADENS4_14ComposedLayoutINS4_7SwizzleILi1ELi4ELi3EEENS4_18smem_ptr_flag_bitsILi16EEENSV_INS5_IJNSA_ILi8EEESI_EEENS5_IJSI_SC_EEEEEEEvNS4_8identityENS4_23SM90_TMA_LOAD_MULTICASTES1C_vS1D_EENS_8epilogue10collective6detail29Sm90TmaWarpSpecializedAdapterINS1H_15DefaultEpilogueISK_SL_SL_NS1G_6thread17LinearCombinationISK_Li1EffLNS1L_9ScaleType4KindE0ELNS_15FloatRoundStyleE2ESK_EENS1_15EpilogueDefaultEEEEEvvEEEEvNT_6ParamsE --------------------------
	.section	.text._ZN7cutlass13device_kernelINS_4gemm6kernel13GemmUniversalIN4cute5tupleIJiiiiEEENS1_10collective13CollectiveMmaINS1_34MainloopSm90TmaGmmaWarpSpecializedILi25ENS5_IJNS4_1CILi2EEENSA_ILi1EEESC_EEENS1_35KernelTmaWarpSpecializedCooperativeEEENS5_IJNSA_ILi192EEENSA_ILi96EEENSA_ILi16EEEEEENS_10bfloat16_tENS5_IJlSC_lEEESK_SL_NS4_8TiledMMAINS4_8MMA_AtomIJNS4_4SM904GMMA27MMA_64x96x16_F32BF16BF16_SSILNSP_5MajorE0ELSR_0ELNSP_7ScaleInE1ELSS_1EEEEEENS4_6LayoutISD_NS5_IJSC_NSA_ILi0EEESW_EEEEENS5_IJNS4_10UnderscoreESZ_SZ_EEEEENS4_13SM90_TMA_LOADENS4_14ComposedLayoutINS4_7SwizzleILi1ELi4ELi3EEENS4_18smem_ptr_flag_bitsILi16EEENSV_INS5_IJNSA_ILi8EEESI_EEENS5_IJSI_SC_EEEEEEEvNS4_8identityENS4_23SM90_TMA_LOAD_MULTICASTES1C_vS1D_EENS_8epilogue10collective6detail29Sm90TmaWarpSpecializedAdapterINS1H_15DefaultEpilogueISK_SL_SL_NS1G_6thread17LinearCombinationISK_Li1EffLNS1L_9ScaleType4KindE0ELNS_15FloatRoundStyleE2ESK_EENS1_15EpilogueDefaultEEEEEvvEEEEvNT_6ParamsE,"ax",@progbits
	.align	128
.text._ZN7cutlass13device_kernelINS_4gemm6kernel13GemmUniversalIN4cute5tupleIJiiiiEEENS1_10collective13CollectiveMmaINS1_34MainloopSm90TmaGmmaWarpSpecializedILi25ENS5_IJNS4_1CILi2EEENSA_ILi1EEESC_EEENS1_35KernelTmaWarpSpecializedCooperativeEEENS5_IJNSA_ILi192EEENSA_ILi96EEENSA_ILi16EEEEEENS_10bfloat16_tENS5_IJlSC_lEEESK_SL_NS4_8TiledMMAINS4_8MMA_AtomIJNS4_4SM904GMMA27MMA_64x96x16_F32BF16BF16_SSILNSP_5MajorE0ELSR_0ELNSP_7ScaleInE1ELSS_1EEEEEENS4_6LayoutISD_NS5_IJSC_NSA_ILi0EEESW_EEEEENS5_IJNS4_10UnderscoreESZ_SZ_EEEEENS4_13SM90_TMA_LOADENS4_14ComposedLayoutINS4_7SwizzleILi1ELi4ELi3EEENS4_18smem_ptr_flag_bitsILi16EEENSV_INS5_IJNSA_ILi8EEESI_EEENS5_IJSI_SC_EEEEEEEvNS4_8identityENS4_23SM90_TMA_LOAD_MULTICASTES1C_vS1D_EENS_8epilogue10collective6detail29Sm90TmaWarpSpecializedAdapterINS1H_15DefaultEpilogueISK_SL_SL_NS1G_6thread17LinearCombinationISK_Li1EffLNS1L_9ScaleType4KindE0ELNS_15FloatRoundStyleE2ESK_EENS1_15EpilogueDefaultEEEEEvvEEEEvNT_6ParamsE:
        .type           _ZN7cutlass13device_kernelINS_4gemm6kernel13GemmUniversalIN4cute5tupleIJiiiiEEENS1_10collective13CollectiveMmaINS1_34MainloopSm90TmaGmmaWarpSpecializedILi25ENS5_IJNS4_1CILi2EEENSA_ILi1EEESC_EEENS1_35KernelTmaWarpSpecializedCooperativeEEENS5_IJNSA_ILi192EEENSA_ILi96EEENSA_ILi16EEEEEENS_10bfloat16_tENS5_IJlSC_lEEESK_SL_NS4_8TiledMMAINS4_8MMA_AtomIJNS4_4SM904GMMA27MMA_64x96x16_F32BF16BF16_SSILNSP_5MajorE0ELSR_0ELNSP_7ScaleInE1ELSS_1EEEEEENS4_6LayoutISD_NS5_IJSC_NSA_ILi0EEESW_EEEEENS5_IJNS4_10UnderscoreESZ_SZ_EEEEENS4_13SM90_TMA_LOADENS4_14ComposedLayoutINS4_7SwizzleILi1ELi4ELi3EEENS4_18smem_ptr_flag_bitsILi16EEENSV_INS5_IJNSA_ILi8EEESI_EEENS5_IJSI_SC_EEEEEEEvNS4_8identityENS4_23SM90_TMA_LOAD_MULTICASTES1C_vS1D_EENS_8epilogue10collective6detail29Sm90TmaWarpSpecializedAdapterINS1H_15DefaultEpilogueISK_SL_SL_NS1G_6thread17LinearCombinationISK_Li1EffLNS1L_9ScaleType4KindE0ELNS_15FloatRoundStyleE2ESK_EENS1_15EpilogueDefaultEEEEEvvEEEEvNT_6ParamsE,@function
        .size           _ZN7cutlass13device_kernelINS_4gemm6kernel13GemmUniversalIN4cute5tupleIJiiiiEEENS1_10collective13CollectiveMmaINS1_34MainloopSm90TmaGmmaWarpSpecializedILi25ENS5_IJNS4_1CILi2EEENSA_ILi1EEESC_EEENS1_35KernelTmaWarpSpecializedCooperativeEEENS5_IJNSA_ILi192EEENSA_ILi96EEENSA_ILi16EEEEEENS_10bfloat16_tENS5_IJlSC_lEEESK_SL_NS4_8TiledMMAINS4_8MMA_AtomIJNS4_4SM904GMMA27MMA_64x96x16_F32BF16BF16_SSILNSP_5MajorE0ELSR_0ELNSP_7ScaleInE1ELSS_1EEEEEENS4_6LayoutISD_NS5_IJSC_NSA_ILi0EEESW_EEEEENS5_IJNS4_10UnderscoreESZ_SZ_EEEEENS4_13SM90_TMA_LOADENS4_14ComposedLayoutINS4_7SwizzleILi1ELi4ELi3EEENS4_18smem_ptr_flag_bitsILi16EEENSV_INS5_IJNSA_ILi8EEESI_EEENS5_IJSI_SC_EEEEEEEvNS4_8identityENS4_23SM90_TMA_LOAD_MULTICASTES1C_vS1D_EENS_8epilogue10collective6detail29Sm90TmaWarpSpecializedAdapterINS1H_15DefaultEpilogueISK_SL_SL_NS1G_6thread17LinearCombinationISK_Li1EffLNS1L_9ScaleType4KindE0ELNS_15FloatRoundStyleE2ESK_EENS1_15EpilogueDefaultEEEEEvvEEEEvNT_6ParamsE,(.L_x_304 - _ZN7cutlass13device_kernelINS_4gemm6kernel13GemmUniversalIN4cute5tupleIJiiiiEEENS1_10collective13CollectiveMmaINS1_34MainloopSm90TmaGmmaWarpSpecializedILi25ENS5_IJNS4_1CILi2EEENSA_ILi1EEESC_EEENS1_35KernelTmaWarpSpecializedCooperativeEEENS5_IJNSA_ILi192EEENSA_ILi96EEENSA_ILi16EEEEEENS_10bfloat16_tENS5_IJlSC_lEEESK_SL_NS4_8TiledMMAINS4_8MMA_AtomIJNS4_4SM904GMMA27MMA_64x96x16_F32BF16BF16_SSILNSP_5MajorE0ELSR_0ELNSP_7ScaleInE1ELSS_1EEEEEENS4_6LayoutISD_NS5_IJSC_NSA_ILi0EEESW_EEEEENS5_IJNS4_10UnderscoreESZ_SZ_EEEEENS4_13SM90_TMA_LOADENS4_14ComposedLayoutINS4_7SwizzleILi1ELi4ELi3EEENS4_18smem_ptr_flag_bitsILi16EEENSV_INS5_IJNSA_ILi8EEESI_EEENS5_IJSI_SC_EEEEEEEvNS4_8identityENS4_23SM90_TMA_LOAD_MULTICASTES1C_vS1D_EENS_8epilogue10collective6detail29Sm90TmaWarpSpecializedAdapterINS1H_15DefaultEpilogueISK_SL_SL_NS1G_6thread17LinearCombinationISK_Li1EffLNS1L_9ScaleType4KindE0ELNS_15FloatRoundStyleE2ESK_EENS1_15EpilogueDefaultEEEEEvvEEEEvNT_6ParamsE)
        .other          _ZN7cutlass13device_kernelINS_4gemm6kernel13GemmUniversalIN4cute5tupleIJiiiiEEENS1_10collective13CollectiveMmaINS1_34MainloopSm90TmaGmmaWarpSpecializedILi25ENS5_IJNS4_1CILi2EEENSA_ILi1EEESC_EEENS1_35KernelTmaWarpSpecializedCooperativeEEENS5_IJNSA_ILi192EEENSA_ILi96EEENSA_ILi16EEEEEENS_10bfloat16_tENS5_IJlSC_lEEESK_SL_NS4_8TiledMMAINS4_8MMA_AtomIJNS4_4SM904GMMA27MMA_64x96x16_F32BF16BF16_SSILNSP_5MajorE0ELSR_0ELNSP_7ScaleInE1ELSS_1EEEEEENS4_6LayoutISD_NS5_IJSC_NSA_ILi0EEESW_EEEEENS5_IJNS4_10UnderscoreESZ_SZ_EEEEENS4_13SM90_TMA_LOADENS4_14ComposedLayoutINS4_7SwizzleILi1ELi4ELi3EEENS4_18smem_ptr_flag_bitsILi16EEENSV_INS5_IJNSA_ILi8EEESI_EEENS5_IJSI_SC_EEEEEEEvNS4_8identityENS4_23SM90_TMA_LOAD_MULTICASTES1C_vS1D_EENS_8epilogue10collective6detail29Sm90TmaWarpSpecializedAdapterINS1H_15DefaultEpilogueISK_SL_SL_NS1G_6thread17LinearCombinationISK_Li1EffLNS1L_9ScaleType4KindE0ELNS_15FloatRoundStyleE2ESK_EENS1_15EpilogueDefaultEEEEEvvEEEEvNT_6ParamsE,@"STO_CUDA_ENTRY STV_DEFAULT"
_ZN7cutlass13device_kernelINS_4gemm6kernel13GemmUniversalIN4cute5tupleIJiiiiEEENS1_10collective13CollectiveMmaINS1_34MainloopSm90TmaGmmaWarpSpecializedILi25ENS5_IJNS4_1CILi2EEENSA_ILi1EEESC_EEENS1_35KernelTmaWarpSpecializedCooperativeEEENS5_IJNSA_ILi192EEENSA_ILi96EEENSA_ILi16EEEEEENS_10bfloat16_tENS5_IJlSC_lEEESK_SL_NS4_8TiledMMAINS4_8MMA_AtomIJNS4_4SM904GMMA27MMA_64x96x16_F32BF16BF16_SSILNSP_5MajorE0ELSR_0ELNSP_7ScaleInE1ELSS_1EEEEEENS4_6LayoutISD_NS5_IJSC_NSA_ILi0EEESW_EEEEENS5_IJNS4_10UnderscoreESZ_SZ_EEEEENS4_13SM90_TMA_LOADENS4_14ComposedLayoutINS4_7SwizzleILi1ELi4ELi3EEENS4_18smem_ptr_flag_bitsILi16EEENSV_INS5_IJNSA_ILi8EEESI_EEENS5_IJSI_SC_EEEEEEEvNS4_8identityENS4_23SM90_TMA_LOAD_MULTICASTES1C_vS1D_EENS_8epilogue10collective6detail29Sm90TmaWarpSpecializedAdapterINS1H_15DefaultEpilogueISK_SL_SL_NS1G_6thread17LinearCombinationISK_Li1EffLNS1L_9ScaleType4KindE0ELNS_15FloatRoundStyleE2ESK_EENS1_15EpilogueDefaultEEEEEvvEEEEvNT_6ParamsE:
[----:B------:R-:W0:Y:S01]  /*0000*/  LDC R1, c[0x0][0x28] ;  /* 0x00000a00ff017b82 */ /* 0x000e220000000800 */
[----:B------:R-:W1:Y:S01]  /*0010*/  S2R R18, SR_TID.X ;  /* 0x0000000000127919 */ /* 0x000e620000002100 */
[----:B------:R-:W-:Y:S01]  /*0020*/  ELECT P0, URZ, PT ;  /* 0x00000000003f782f */ /* 0x000fe20003800000 */
[----:B------:R-:W-:Y:S01]  /*0030*/  BSSY B0, `(.L_x_0) ;  /* 0x000000f000007945 */ /* 0x000fe20003800000 */
[--C-:B-1----:R-:W-:Y:S02]  /*0040*/  SHF.R.U32.HI R0, RZ, 0x5, R18.reuse ;  /* 0x00000005ff007819 */ /* 0x102fe40000011612 */
[----:B------:R-:W-:-:S03]  /*0050*/  SHF.R.U32.HI R3, RZ, 0x7, R18 ;  /* 0x00000007ff037819 */ /* 0x000fc60000011612 */
[----:B------:R-:W1:Y:S04]  /*0060*/  SHFL.IDX PT, R2, R0, RZ, 0x1f ;  /* 0x00001fff00027589 */ /* 0x000e6800000e0000 */
[----:B------:R2:W3:Y:S01]  /*0070*/  SHFL.IDX PT, R5, R3, RZ, 0x1f ;  /* 0x00001fff03057589 */ /* 0x0004e200000e0000 */
[----:B-1----:R-:W-:-:S13]  /*0080*/  ISETP.NE.OR P0, PT, R2, RZ, !P0 ;  /* 0x000000ff0200720c */ /* 0x002fda0004705670 */
[----:B0-23--:R-:W-:Y:S05]  /*0090*/  @P0 BRA `(.L_x_1) ;  /* 0x0000000000200947 */ /* 0x00dfea0003800000 */
[----:B------:R-:W-:Y:S02]  /*00a0*/  ULDC.64 UR4, c[0x0][0x198] ;  /* 0x0000660000047ab9 */ /* 0x000fe40000000a00 */
[----:B------:R-:W-:Y:S02]  /*00b0*/  UIADD3 UR6, UP0, UR4, 0xf0, URZ ;  /* 0x000000f004067890 */ /* 0x000fe4000ff1e03f */
[----:B------:R-:W-:Y:S02]  /*00c0*/  UIADD3 UR4, UP1, UR4, 0x1f0, URZ ;  /* 0x000001f004047890 */ /* 0x000fe4000ff3e03f */
[----:B------:R-:W-:Y:S02]  /*00d0*/  UIADD3.X UR7, URZ, UR5, URZ, UP0, !UPT ;  /* 0x000000053f077290 */ /* 0x000fe400087fe43f */
[----:B------:R-:W-:-:S07]  /*00e0*/  UIADD3.X UR5, URZ, UR5, URZ, UP1, !UPT ;  /* 0x000000053f057290 */ /* 0x000fce0008ffe43f */
[----:B------:R0:W-:Y:S02]  /*00f0*/  UTMACCTL.PF [UR6] ;  /* 0x00000000060079b9 */ /* 0x0001e40008040000 */
[----:B------:R0:W-:Y:S02]  /*0100*/  UTMACCTL.PF [UR4] ;  /* 0x00000000040079b9 */ /* 0x0001e40008040000 */
[----:B0-----:R-:W-:Y:S01]  /*0110*/  NOP ;  /* 0x0000000000007918 */ /* 0x001fe20000000000 */
.L_x_1:
[----:B------:R-:W-:Y:S05]  /*0120*/  BSYNC B0 ;  /* 0x0000000000007941 */ /* 0x000fea0003800000 */
.L_x_0:
[----:B------:R-:W0:Y:S02]  /*0130*/  SHFL.IDX PT, R3, R0, RZ, 0x1f ;  /* 0x00001fff00037589 */ /* 0x000e2400000e0000 */
[----:B0-----:R-:W-:-:S13]  /*0140*/  ISETP.NE.AND P0, PT, R3, RZ, PT ;  /* 0x000000ff0300720c */ /* 0x001fda0003f05270 */
[----:B------:R-:W-:Y:S05]  /*0150*/  @P0 BRA `(.L_x_2) ;  /* 0x00000004000c0947 */ /* 0x000fea0003800000 */
[----:B------:R-:W-:Y:S01]  /*0160*/  ELECT P0, URZ, PT ;  /* 0x00000000003f782f */ /* 0x000fe20003800000 */
[----:B------:R-:W-:-:S12]  /*0170*/  BSSY B0, `(.L_x_2) ;  /* 0x0000041000007945 */ /* 0x000fd80003800000 */
[----:B------:R-:W-:Y:S05]  /*0180*/  @!P0 BRA `(.L_x_3) ;  /* 0x0000000000fc8947 */ /* 0x000fea0003800000 */
[----:B------:R-:W0:Y:S01]  /*0190*/  S2UR UR8, SR_CgaCtaId ;  /* 0x00000000000879c3 */ /* 0x000e220000008800 */
[----:B------:R-:W-:Y:S01]  /*01a0*/  UMOV UR4, 0x400 ;  /* 0x0000040000047882 */ /* 0x000fe20000000000 */
[----:B------:R-:W-:Y:S01]  /*01b0*/  UMOV UR5, 0x1 ;  /* 0x0000000100057882 */ /* 0x000fe20000000000 */
[----:B------:R-:W-:Y:S02]  /*01c0*/  UMOV UR6, 0x4 ;  /* 0x0000000400067882 */ /* 0x000fe40000000000 */
[----:B------:R-:W-:-:S04]  /*01d0*/  UIADD3 UR6, -UR6, 0x100000, URZ ;  /* 0x0010000006067890 */ /* 0x000fc8000fffe13f */
[----:B------:R-:W-:Y:S02]  /*01e0*/  USHF.L.U32 UR7, UR6, 0xb, URZ ;  /* 0x0000000b06077899 */ /* 0x000fe4000800063f */
[----:B------:R-:W-:Y:S02]  /*01f0*/  USHF.L.U32 UR6, UR6, 0x1, URZ ;  /* 0x0000000106067899 */ /* 0x000fe4000800063f */
[----:B0-----:R-:W-:Y:S02]  /*0200*/  ULEA UR8, UR8, UR4, 0x18 ;  /* 0x0000000408087291 */ /* 0x001fe4000f8ec03f */
[----:B------:R-:W-:-:S04]  /*0210*/  UIADD3 UR4, -UR5, 0x100000, URZ ;  /* 0x0010000005047890 */ /* 0x000fc8000fffe13f */
[----:B------:R-:W-:Y:S02]  /*0220*/  USHF.L.U32 UR5, UR4, 0xb, URZ ;  /* 0x0000000b04057899 */ /* 0x000fe4000800063f */
[----:B------:R-:W-:Y:S01]  /*0230*/  USHF.L.U32 UR4, UR4, 0x1, URZ ;  /* 0x0000000104047899 */ /* 0x000fe2000800063f */
[----:B------:R-:W0:Y:S11]  /*0240*/  FENCE.VIEW.ASYNC.S ;  /* 0x00000000000073c6 */ /* 0x000e360000000000 */
[----:B0-----:R0:W1:Y:S01]  /*0250*/  SYNCS.EXCH.64 URZ, [UR8], UR4 ;  /* 0x00000004083f75b2 */ /* 0x0010620008000100 */
[----:B------:R0:W2:Y:S01]  /*0260*/  SYNCS.EXCH.64 URZ, [UR8+0xc8], UR6 ;  /* 0x0000c806083f75b2 */ /* 0x0000a20008000100 */
[----:B------:R0:W3:Y:S01]  /*0270*/  SYNCS.EXCH.64 URZ, [UR8+0x8], UR4 ;  /* 0x00000804083f75b2 */ /* 0x0000e20008000100 */
[----:B------:R0:W4:Y:S01]  /*0280*/  SYNCS.EXCH.64 URZ, [UR8+0xd0], UR6 ;  /* 0x0000d006083f75b2 */ /* 0x0001220008000100 */
[----:B------:R0:W0:Y:S01]  /*0290*/  SYNCS.EXCH.64 URZ, [UR8+0x10], UR4 ;  /* 0x00001004083f75b2 */ /* 0x0000220008000100 */
        /* <DEDUP_REMOVED lines=45> */
[----:B-1234-:R-:W-:Y:S01]  /*0570*/  NOP ;  /* 0x0000000000007918 */ /* 0x01efe20000000000 */
.L_x_3:
[----:B0-----:R-:W-:Y:S05]  /*0580*/  BSYNC B0 ;  /* 0x0000000000007941 */ /* 0x001fea0003800000 */
.L_x_2:
[----:B------:R-:W-:Y:S01]  /*0590*/  SHF.R.S32.HI R7, RZ, 0x1f, R18 ;  /* 0x0000001fff077819 */ /* 0x000fe20000011412 */
[----:B------:R-:W0:Y:S01]  /*05a0*/  SHFL.IDX PT, R0, R0, RZ, 0x1f ;  /* 0x00001fff00007589 */ /* 0x000e2200000e0000 */
[----:B------:R-:W1:Y:S01]  /*05b0*/  S2UR UR8, SR_CTAID.X ;  /* 0x00000000000879c3 */ /* 0x000e620000002500 */
[----:B------:R-:W-:Y:S02]  /*05c0*/  ELECT P0, URZ, PT ;  /* 0x00000000003f782f */ /* 0x000fe40003800000 */
[----:B------:R-:W-:Y:S01]  /*05d0*/  LEA.HI R7, R7, R18, RZ, 0x7 ;  /* 0x0000001207077211 */ /* 0x000fe200078f38ff */
[----:B------:R-:W2:Y:S01]  /*05e0*/  S2R R4, SR_CTAID.Y ;  /* 0x0000000000047919 */ /* 0x000ea20000002600 */
[----:B------:R-:W-:Y:S01]  /*05f0*/  SHF.R.S32.HI R8, RZ, 0x1f, R3 ;  /* 0x0000001fff087819 */ /* 0x000fe20000011403 */
[----:B------:R-:W-:Y:S01]  /*0600*/  ULDC UR4, c[0x0][0x150] ;  /* 0x0000540000047ab9 */ /* 0x000fe20000000800 */
[----:B------:R-:W-:Y:S01]  /*0610*/  LOP3.LUT R7, R7, 0xffffff80, RZ, 0xc0, !PT ;  /* 0xffffff8007077812 */ /* 0x000fe200078ec0ff */
[----:B------:R-:W-:Y:S01]  /*0620*/  NOP ;  /* 0x0000000000007918 */ /* 0x000fe20000000000 */
[----:B------:R-:W-:Y:S01]  /*0630*/  LEA.HI R8, R8, R3, RZ, 0x2 ;  /* 0x0000000308087211 */ /* 0x000fe200078f10ff */
[----:B------:R-:W3:Y:S01]  /*0640*/  LDC R10, c[0x0][0x144] ;  /* 0x00005100ff0a7b82 */ /* 0x000ee20000000800 */
[----:B------:R-:W-:Y:S01]  /*0650*/  NOP ;  /* 0x0000000000007918 */ /* 0x000fe20000000000 */
[----:B------:R-:W-:Y:S01]  /*0660*/  IMAD.IADD R6, R18, 0x1, -R7 ;  /* 0x0000000112067824 */ /* 0x000fe200078e0a07 */
[----:B------:R-:W-:Y:S01]  /*0670*/  LOP3.LUT R8, R8, 0x3ffffffc, RZ, 0xc0, !PT ;  /* 0x3ffffffc08087812 */ /* 0x000fe200078ec0ff */
[----:B------:R-:W-:Y:S01]  /*0680*/  IMAD.MOV.U32 R23, RZ, RZ, 0x1 ;  /* 0x00000001ff177424 */ /* 0x000fe200078e00ff */
[----:B------:R-:W-:-:S02]  /*0690*/  ISETP.NE.AND P3, PT, R5, RZ, PT ;  /* 0x000000ff0500720c */ /* 0x000fc40003f65270 */
[----:B------:R-:W-:Y:S01]  /*06a0*/  SHF.R.S32.HI R7, RZ, 0x1f, R6 ;  /* 0x0000001fff077819 */ /* 0x000fe20000011406 */
[----:B------:R-:W-:Y:S01]  /*06b0*/  IMAD.IADD R8, R3, 0x1, -R8 ;  /* 0x0000000103087824 */ /* 0x000fe200078e0a08 */
[----:B------:R-:W4:Y:S02]  /*06c0*/  LDC R13, c[0x0][0x140] ;  /* 0x00005000ff0d7b82 */ /* 0x000f240000000800 */
[----:B------:R-:W-:Y:S02]  /*06d0*/  LEA.HI R7, R7, R6, RZ, 0x3 ;  /* 0x0000000607077211 */ /* 0x000fe400078f18ff */
[----:B0-----:R-:W-:Y:S02]  /*06e0*/  ISETP.NE.OR P0, PT, R0, RZ, !P0 ;  /* 0x000000ff0000720c */ /* 0x001fe40004705670 */
[--C-:B------:R-:W-:Y:S02]  /*06f0*/  SHF.R.S32.HI R0, RZ, 0x3, R7.reuse ;  /* 0x00000003ff007819 */ /* 0x100fe40000011407 */
[----:B------:R-:W-:-:S02]  /*0700*/  SHF.R.S32.HI R7, RZ, 0x1f, R7 ;  /* 0x0000001fff077819 */ /* 0x000fc40000011407 */
[----:B-1----:R-:W-:Y:S02]  /*0710*/  I2FP.F32.U32 R9, UR8 ;  /* 0x0000000800097c45 */ /* 0x002fe40008201000 */
[----:B------:R-:W-:-:S03]  /*0720*/  LEA.HI R7, R7, R0, RZ, 0x2 ;  /* 0x0000000007077211 */ /* 0x000fc600078f10ff */
[----:B------:R-:W-:Y:S01]  /*0730*/  FMUL R9, R9, UR4 ;  /* 0x0000000409097c20 */ /* 0x000fe20008400000 */
[----:B------:R-:W-:Y:S01]  /*0740*/  LOP3.LUT R7, R7, 0xfffffffc, RZ, 0xc0, !PT ;  /* 0xfffffffc07077812 */ /* 0x000fe200078ec0ff */
[----:B------:R-:W-:Y:S01]  /*0750*/  VOTEU.ALL UP0, P0 ;  /* 0x00000000003f7886 */ /* 0x000fe20000000000 */
[----:B--2---:R-:W-:Y:S01]  /*0760*/  I2FP.F32.U32 R3, R4 ;  /* 0x0000000400037245 */ /* 0x004fe20000201000 */
[----:B------:R-:W-:Y:S01]  /*0770*/  ULDC UR4, c[0x0][0x154] ;  /* 0x0000550000047ab9 */ /* 0x000fe20000000800 */
[----:B------:R-:W-:Y:S01]  /*0780*/  VOTEU.ALL UP1, P0 ;  /* 0x00000000003f7886 */ /* 0x000fe20000020000 */
[----:B------:R-:W0:Y:S01]  /*0790*/  F2I.U32.TRUNC.NTZ R9, R9 ;  /* 0x0000000900097305 */ /* 0x000e22000020f000 */
[----:B------:R-:W-:Y:S01]  /*07a0*/  IMAD.IADD R7, R0, 0x1, -R7 ;  /* 0x0000000100077824 */ /* 0x000fe200078e0a07 */
[----:B------:R-:W1:Y:S01]  /*07b0*/  @!UP0 S2UR UR7, SR_CgaCtaId ;  /* 0x00000000000789c3 */ /* 0x000e620000008800 */
[----:B------:R-:W-:Y:S01]  /*07c0*/  FMUL R12, R3, UR4 ;  /* 0x00000004030c7c20 */ /* 0x000fe20008400000 */
[----:B------:R-:W-:Y:S01]  /*07d0*/  UMOV UR4, 0x20 ;  /* 0x0000002000047882 */ /* 0x000fe20000000000 */
[----:B------:R-:W-:Y:S01]  /*07e0*/  IMAD R8, R8, 0x4, R7 ;  /* 0x0000000408087824 */ /* 0x000fe200078e0207 */
[----:B------:R-:W-:Y:S01]  /*07f0*/  @!UP0 UMOV UR6, 0x400 ;  /* 0x0000040000068882 */ /* 0x000fe20000000000 */
[----:B------:R-:W-:-:S04]  /*0800*/  @!UP0 UIADD3 UR4, -UR4, 0x100000, URZ ;  /* 0x0010000004048890 */ /* 0x000fc8000fffe13f */
[----:B------:R-:W-:Y:S02]  /*0810*/  @!UP0 USHF.L.U32 UR5, UR4, 0xb, URZ ;  /* 0x0000000b04058899 */ /* 0x000fe4000800063f */
[----:B------:R-:W-:Y:S01]  /*0820*/  @!UP0 USHF.L.U32 UR4, UR4, 0x1, URZ ;  /* 0x0000000104048899 */ /* 0x000fe2000800063f */
[----:B----4-:R-:W-:Y:S01]  /*0830*/  ISETP.EQ.U32.AND P2, PT, R13, 0x1, PT ;  /* 0x000000010d00780c */ /* 0x010fe20003f42070 */
[----:B------:R-:W2:Y:S01]  /*0840*/  F2I.U32.TRUNC.NTZ R12, R12 ;  /* 0x0000000c000c7305 */ /* 0x000ea2000020f000 */
[----:B------:R-:W-:Y:S01]  /*0850*/  LEA.HI R0, R8, R8, RZ, 0x1 ;  /* 0x0000000808007211 */ /* 0x000fe200078f08ff */
[----:B------:R-:W4:Y:S03]  /*0860*/  LDC R7, c[0x0][0x148] ;  /* 0x00005200ff077b82 */ /* 0x000f260000000800 */
[----:B------:R-:W-:Y:S01]  /*0870*/  LOP3.LUT R11, R0, 0xfffffffe, RZ, 0xc0, !PT ;  /* 0xfffffffe000b7812 */ /* 0x000fe200078ec0ff */
[----:B0-----:R-:W-:Y:S01]  /*0880*/  IMAD.MOV R15, RZ, RZ, -R9 ;  /* 0x000000ffff0f7224 */ /* 0x001fe200078e0a09 */
[----:B------:R-:W-:-:S03]  /*0890*/  SHF.R.S32.HI R9, RZ, 0x1f, R2 ;  /* 0x0000001fff097819 */ /* 0x000fc60000011402 */
[----:B---3--:R-:W-:Y:S01]  /*08a0*/  IMAD R3, R10, R15, UR8 ;  /* 0x000000080a037e24 */ /* 0x008fe2000f8e020f */
[----:B------:R-:W-:Y:S01]  /*08b0*/  LEA.HI R9, R9, R2, RZ, 0x2 ;  /* 0x0000000209097211 */ /* 0x000fe200078f10ff */
[C---:B------:R-:W-:Y:S02]  /*08c0*/  IMAD.IADD R0, R8.reuse, 0x1, -R11 ;  /* 0x0000000108007824 */ /* 0x040fe400078e0a0b */
[----:B------:R-:W-:Y:S01]  /*08d0*/  IMAD.SHL.U32 R11, R8, 0x4, RZ ;  /* 0x00000004080b7824 */ /* 0x000fe200078e00ff */
[----:B------:R-:W-:Y:S01]  /*08e0*/  LOP3.LUT R9, R9, 0xfffffffc, RZ, 0xc0, !PT ;  /* 0xfffffffc09097812 */ /* 0x000fe200078ec0ff */
[----:B--2---:R-:W-:Y:S01]  /*08f0*/  IMAD.MOV R21, RZ, RZ, -R12 ;  /* 0x000000ffff157224 */ /* 0x004fe200078e0a0c */
[----:B------:R-:W-:Y:S01]  /*0900*/  ISETP.NE.AND P4, PT, R0, R3, PT ;  /* 0x000000030000720c */ /* 0x000fe20003f85270 */
[----:B-1----:R-:W-:Y:S01]  /*0910*/  @!UP0 ULEA UR6, UR7, UR6, 0x18 ;  /* 0x0000000607068291 */ /* 0x002fe2000f8ec03f */
[----:B------:R-:W-:Y:S01]  /*0920*/  LOP3.LUT R22, R8, 0xc, R11, 0x78, !PT ;  /* 0x0000000c08167812 */ /* 0x000fe200078e780b */
[----:B------:R-:W-:Y:S01]  /*0930*/  IMAD.IADD R0, R2, 0x1, -R9 ;  /* 0x0000000102007824 */ /* 0x000fe200078e0a09 */
[----:B------:R-:W-:Y:S01]  /*0940*/  VOTEU.ALL UP0, P0 ;  /* 0x00000000003f7886 */ /* 0x000fe20000000000 */
[----:B------:R-:W-:Y:S01]  /*0950*/  LOP3.LUT P0, RZ, R6, 0x7, RZ, 0xc0, !PT ;  /* 0x0000000706ff7812 */ /* 0x000fe2000780c0ff */
[----:B------:R-:W-:-:S02]  /*0960*/  VIADD R6, R5, 0xffffffff ;  /* 0xffffffff05067836 */ /* 0x000fc40000000000 */
[----:B------:R-:W-:Y:S01]  /*0970*/  ISETP.NE.AND P1, PT, R0, 0x3, PT ;  /* 0x000000030000780c */ /* 0x000fe20003f25270 */
[----:B----4-:R-:W-:Y:S01]  /*0980*/  IMAD R9, R7, R21, R4 ;  /* 0x0000001507097224 */ /* 0x010fe200078e0204 */
[----:B------:R-:W-:Y:S02]  /*0990*/  ISETP.LT.U32.AND P0, PT, R22, 0x2, !P0 ;  /* 0x000000021600780c */ /* 0x000fe40004701070 */
[----:B------:R-:W-:Y:S01]  /*09a0*/  ISETP.EQ.OR P1, PT, R0, RZ, !P1 ;  /* 0x000000ff0000720c */ /* 0x000fe20004f22670 */
[----:B------:R-:W0:Y:S02]  /*09b0*/  FENCE.VIEW.ASYNC.S ;  /* 0x00000000000073c6 */ /* 0x000e240000000000 */
[----:B0-----:R0:W1:Y:S01]  /*09c0*/  @!UP0 SYNCS.EXCH.64 URZ, [UR6+0x1a0], UR4 ;  /* 0x0001a004063f85b2 */ /* 0x0010620008000100 */
[----:B------:R-:W-:Y:S02]  /*09d0*/  @P4 LEA.HI R2, R22, R22, RZ, 0x1 ;  /* 0x0000001616024211 */ /* 0x000fe400078f08ff */
[----:B------:R-:W-:-:S02]  /*09e0*/  ISETP.EQ.AND P1, PT, R5, RZ, P1 ;  /* 0x000000ff0500720c */ /* 0x000fc40000f22270 */
[----:B------:R-:W-:Y:S02]  /*09f0*/  @P4 SHF.R.S32.HI R2, RZ, 0x1, R2 ;  /* 0x00000001ff024819 */ /* 0x000fe40000011402 */
[----:B------:R-:W-:Y:S02]  /*0a00*/  ISETP.GE.U32.AND P6, PT, R6, 0x2, PT ;  /* 0x000000020600780c */ /* 0x000fe40003fc6070 */
[----:B------:R-:W-:Y:S02]  /*0a10*/  @P4 ISETP.NE.AND P5, PT, R2, R9, PT ;  /* 0x000000090200420c */ /* 0x000fe40003fa5270 */
[----:B------:R-:W-:Y:S02]  /*0a20*/  SEL R2, RZ, 0x1, !P0 ;  /* 0x00000001ff027807 */ /* 0x000fe40004000000 */
[----:B------:R-:W-:Y:S02]  /*0a30*/  @P4 SEL R23, RZ, 0x1, P5 ;  /* 0x00000001ff174807 */ /* 0x000fe40002800000 */
[----:B------:R-:W-:Y:S01]  /*0a40*/  SEL R19, RZ, 0x1, !P1 ;  /* 0x00000001ff137807 */ /* 0x000fe20004800000 */
[----:B------:R0:W2:Y:S01]  /*0a50*/  @!UP1 SYNCS.EXCH.64 URZ, [UR6+0x1a8], UR4 ;  /* 0x0001a804063f95b2 */ /* 0x0000a20008000100 */
[----:B------:R-:W-:Y:S01]  /*0a60*/  LOP3.LUT R23, R23, R2, RZ, 0xc0, !PT ;  /* 0x0000000217177212 */ /* 0x000fe200078ec0ff */
[----:B------:R-:W-:Y:S01]  /*0a70*/  NOP ;  /* 0x0000000000007918 */ /* 0x000fe20000000000 */
[----:B------:R-:W-:Y:S01]  /*0a80*/  SEL R19, R19, 0x2, P6 ;  /* 0x0000000213137807 */ /* 0x000fe20003000000 */
[----:B------:R-:W-:Y:S06]  /*0a90*/  @!P2 BRA `(.L_x_4) ;  /* 0x000000000008a947 */ /* 0x000fec0003800000 */
[----:B-12---:R-:W-:Y:S01]  /*0aa0*/  UCGABAR_ARV ;  /* 0x00000000000079c7 */ /* 0x006fe20008000000 */
[----:B------:R-:W-:Y:S05]  /*0ab0*/  BRA `(.L_x_5) ;  /* 0x0000000000047947 */ /* 0x000fea0003800000 */
.L_x_4:
[----:B-12---:R-:W-:Y:S01]  /*0ac0*/  NOP ;  /* 0x0000000000007918 */ /* 0x006fe20000000000 */
.L_x_5:
[----:B------:R-:W1:Y:S01]  /*0ad0*/  LDC R2, c[0x0][0x65c] ;  /* 0x00019700ff027b82 */ /* 0x000e620000000800 */
[----:B------:R-:W-:Y:S02]  /*0ae0*/  IMAD.U32 R8, RZ, RZ, UR8 ;  /* 0x00000008ff087e24 */ /* 0x000fe4000f8e00ff */
[----:B------:R-:W-:Y:S01]  /*0af0*/  IMAD.MOV.U32 R9, RZ, RZ, RZ ;  /* 0x000000ffff097224 */ /* 0x000fe200078e00ff */
[----:B-1----:R-:W-:-:S04]  /*0b00*/  ISETP.NE.AND P1, PT, R2, 0x1, PT ;  /* 0x000000010200780c */ /* 0x002fc80003f25270 */
[----:B------:R-:W-:-:S09]  /*0b10*/  P2R R5, PR, RZ, 0x2 ;  /* 0x00000002ff057803 */ /* 0x000fd20000000000 */
[----:B------:R-:W1:Y:S01]  /*0b20*/  @P1 LDC R17, c[0x0][0x10] ;  /* 0x00000400ff111b82 */ /* 0x000e620000000800 */
[----:B------:R-:W-:Y:S02]  /*0b30*/  @P1 IMAD.MOV.U32 R5, RZ, RZ, RZ ;  /* 0x000000ffff051224 */ /* 0x000fe400078e00ff */
[----:B------:R-:W-:-:S05]  /*0b40*/  @P1 IMAD.MOV.U32 R13, RZ, RZ, RZ ;  /* 0x000000ffff0d1224 */ /* 0x000fca00078e00ff */
[----:B------:R-:W2:Y:S01]  /*0b50*/  @!P1 LDC R11, c[0x0][0xc] ;  /* 0x00000300ff0b9b82 */ /* 0x000ea20000000800 */
[----:B-1----:R-:W-:-:S04]  /*0b60*/  @P1 IMAD.WIDE.U32 R16, R17, UR8, R4 ;  /* 0x0000000811101c25 */ /* 0x002fc8000f8e0004 */
[----:B------:R-:W-:Y:S02]  /*0b70*/  @P1 IMAD.IADD R17, R17, 0x1, R13 ;  /* 0x0000000111111824 */ /* 0x000fe400078e020d */
[----:B--2---:R-:W-:-:S04]  /*0b80*/  @!P1 IMAD.WIDE.U32 R8, R4, R11, R8 ;  /* 0x0000000b04089225 */ /* 0x004fc800078e0008 */
[----:B------:R-:W-:Y:S02]  /*0b90*/  @!P1 IMAD.MOV.U32 R16, RZ, RZ, R8 ;  /* 0x000000ffff109224 */ /* 0x000fe400078e0008 */
[----:B------:R-:W-:Y:S01]  /*0ba0*/  @!P1 IMAD.MOV.U32 R17, RZ, RZ, R9 ;  /* 0x000000ffff119224 */ /* 0x000fe200078e0009 */
[----:B------:R-:W-:Y:S06]  /*0bb0*/  @!P2 BRA `(.L_x_6) ;  /* 0x00000000000ca947 */ /* 0x000fec0003800000 */
[----:B------:R-:W-:Y:S01]  /*0bc0*/  UCGABAR_WAIT ;  /* 0x0000000000007dc7 */ /* 0x000fe20008000000 */
[----:B------:R-:W-:Y:S01]  /*0bd0*/  CCTL.IVALL ;  /* 0x00000000ff00798f */ /* 0x000fe20002000000 */
[----:B------:R-:W-:Y:S05]  /*0be0*/  BRA `(.L_x_7) ;  /* 0x0000000000047947 */ /* 0x000fea0003800000 */
.L_x_6:
[----:B------:R-:W-:Y:S06]  /*0bf0*/  BAR.SYNC.DEFER_BLOCKING 0x0 ;  /* 0x0000000000007b1d */ /* 0x000fec0000010000 */
.L_x_7:
[----:B------:R-:W-:Y:S05]  /*0c00*/  @!P3 BRA `(.L_x_8) ;  /* 0x000000880004b947 */ /* 0x000fea0003800000 */
[----:B------:R-:W-:-:S13]  /*0c10*/  ISETP.GT.U32.AND P0, PT, R6, 0x1, PT ;  /* 0x000000010600780c */ /* 0x000fda0003f04070 */
[----:B0-----:R-:W-:Y:S05]  /*0c20*/  @P0 EXIT ;  /* 0x000000000000094d */ /* 0x001fea0003800000 */
[----:B------:R-:W-:Y:S01]  /*0c30*/  ULDC.64 UR4, c[0x0][0x650] ;  /* 0x0001940000047ab9 */ /* 0x000fe20000000a00 */
[----:B------:R-:W-:Y:S01]  /*0c40*/  PRMT R0, RZ, 0x7610, R0 ;  /* 0x00007610ff007816 */ /* 0x000fe20000000000 */
[----:B------:R-:W-:Y:S01]  /*0c50*/  IMAD.MOV.U32 R124, RZ, RZ, -0x1 ;  /* 0xffffffffff7c7424 */ /* 0x000fe200078e00ff */
[----:B------:R-:W-:Y:S01]  /*0c60*/  ISETP.GE.U32.AND P0, PT, R16, UR4, PT ;  /* 0x0000000410007c0c */ /* 0x000fe2000bf06070 */
[----:B------:R-:W-:Y:S02]  /*0c70*/  IMAD.MOV.U32 R123, RZ, RZ, -0x1 ;  /* 0xffffffffff7b7424 */ /* 0x000fe400078e00ff */
[----:B------:R-:W-:Y:S01]  /*0c80*/  IMAD.MOV.U32 R121, RZ, RZ, -0x1 ;  /* 0xffffffffff797424 */ /* 0x000fe200078e00ff */
[----:B------:R-:W-:-:S13]  /*0c90*/  ISETP.GE.U32.AND.EX P0, PT, R17, UR5, PT, P0 ;  /* 0x0000000511007c0c */ /* 0x000fda000bf06100 */
[----:B------:R-:W-:Y:S05]  /*0ca0*/  @P0 BRA `(.L_x_9) ;  /* 0x0000000400280947 */ /* 0x000fea0003800000 */
[----:B------:R-:W0:Y:S01]  /*0cb0*/  LDC.64 R24, c[0x0][0x628] ;  /* 0x00018a00ff187b82 */ /* 0x000e220000000a00 */
[----:B------:R-:W-:Y:S02]  /*0cc0*/  IMAD.MOV.U32 R8, RZ, RZ, R16 ;  /* 0x000000ffff087224 */ /* 0x000fe400078e0010 */
[----:B------:R-:W-:-:S05]  /*0cd0*/  IMAD.MOV.U32 R9, RZ, RZ, R17 ;  /* 0x000000ffff097224 */ /* 0x000fca00078e0011 */
[----:B------:R-:W1:Y:S08]  /*0ce0*/  LDC R0, c[0x0][0x630] ;  /* 0x00018c00ff007b82 */ /* 0x000e700000000800 */
[----:B------:R-:W2:Y:S01]  /*0cf0*/  LDC.64 R26, c[0x0][0x620] ;  /* 0x00018800ff1a7b82 */ /* 0x000ea20000000a00 */
[----:B0-----:R-:W-:-:S04]  /*0d00*/  ISETP.NE.U32.AND P0, PT, R24, RZ, PT ;  /* 0x000000ff1800720c */ /* 0x001fc80003f05070 */
[----:B------:R-:W-:-:S13]  /*0d10*/  ISETP.NE.AND.EX P0, PT, R25, RZ, PT, P0 ;  /* 0x000000ff1900720c */ /* 0x000fda0003f05300 */
[----:B-12---:R-:W-:Y:S05]  /*0d20*/  @!P0 BRA `(.L_x_10) ;  /* 0x0000000000288947 */ /* 0x006fea0003800000 */
[----:B------:R-:W0:Y:S02]  /*0d30*/  LDC R13, c[0x0][0x634] ;  /* 0x00018d00ff0d7b82 */ /* 0x000e240000000800 */
[----:B0-----:R-:W-:-:S05]  /*0d40*/  IADD3 R13, P0, R16, R13, RZ ;  /* 0x0000000d100d7210 */ /* 0x001fca0007f1e0ff */
[----:B------:R-:W-:-:S04]  /*0d50*/  IMAD.X R15, RZ, RZ, R17, P0 ;  /* 0x000000ffff0f7224 */ /* 0x000fc800000e0611 */
[----:B------:R-:W-:-:S04]  /*0d60*/  IMAD.WIDE.U32 R8, R15, R24, RZ ;  /* 0x000000180f087225 */ /* 0x000fc800078e00ff */
[----:B------:R-:W-:-:S04]  /*0d70*/  IMAD.WIDE.U32 R10, P0, R13, R25, R8 ;  /* 0x000000190d0a7225 */ /* 0x000fc80007800008 */
[----:B------:R-:W-:-:S04]  /*0d80*/  IMAD.WIDE.U32 R8, R13, R24, RZ ;  /* 0x000000180d087225 */ /* 0x000fc800078e00ff */
[----:B------:R-:W-:Y:S01]  /*0d90*/  IMAD.X R13, RZ, RZ, RZ, P0 ;  /* 0x000000ffff0d7224 */ /* 0x000fe200000e06ff */
[----:B------:R-:W-:Y:S01]  /*0da0*/  IADD3 RZ, P0, R9, R10, RZ ;  /* 0x0000000a09ff7210 */ /* 0x000fe20007f1e0ff */
[----:B------:R-:W-:-:S04]  /*0db0*/  IMAD.MOV.U32 R12, RZ, RZ, R11 ;  /* 0x000000ffff0c7224 */ /* 0x000fc800078e000b */
[----:B------:R-:W-:-:S08]  /*0dc0*/  IMAD.WIDE.U32.X R8, R15, R25, R12, P0 ;  /* 0x000000190f087225 */ /* 0x000fd000000e040c */
.L_x_10:
[----:B------:R-:W0:Y:S01]  /*0dd0*/  LDC.64 R24, c[0x0][0x640] ;  /* 0x00019000ff187b82 */ /* 0x000e220000000a00 */
[-CC-:B------:R-:W-:Y:S01]  /*0de0*/  SHF.R.U64 R121, R8, R0.reuse, R9.reuse ;  /* 0x0000000008797219 */ /* 0x180fe20000001209 */
[----:B------:R-:W-:Y:S01]  /*0df0*/  IMAD R30, R7, R21, R4 ;  /* 0x00000015071e7224 */ /* 0x000fe200078e0204 */
[----:B------:R-:W-:Y:S01]  /*0e00*/  SHF.R.U32.HI R0, RZ, R0, R9 ;  /* 0x00000000ff007219 */ /* 0x000fe20000011609 */
[----:B------:R-:W-:Y:S01]  /*0e10*/  IMAD.MOV.U32 R21, RZ, RZ, 0x1 ;  /* 0x00000001ff157424 */ /* 0x000fe200078e00ff */
[----:B------:R-:W-:-:S03]  /*0e20*/  IADD3 R5, P0, RZ, -R121, RZ ;  /* 0x80000079ff057210 */ /* 0x000fc60007f1e0ff */
[----:B------:R-:W1:Y:S02]  /*0e30*/  LDC R6, c[0x0][0x618] ;  /* 0x00018600ff067b82 */ /* 0x000e640000000800 */
[----:B------:R-:W-:-:S04]  /*0e40*/  IMAD.X R9, RZ, RZ, ~R0, P0 ;  /* 0x000000ffff097224 */ /* 0x000fc800000e0e00 */
[-C--:B------:R-:W-:Y:S02]  /*0e50*/  IMAD R0, R9, R26.reuse, RZ ;  /* 0x0000001a09007224 */ /* 0x080fe400078e02ff */
[----:B------:R-:W2:Y:S01]  /*0e60*/  LDC R11, c[0x0][0x608] ;  /* 0x00018200ff0b7b82 */ /* 0x000ea20000000800 */
[----:B------:R-:W-:-:S04]  /*0e70*/  IMAD.WIDE.U32 R8, R5, R26, R16 ;  /* 0x0000001a05087225 */ /* 0x000fc800078e0010 */
[----:B------:R-:W-:-:S03]  /*0e80*/  IMAD R5, R5, R27, R0 ;  /* 0x0000001b05057224 */ /* 0x000fc600078e0200 */
[----:B------:R-:W3:Y:S01]  /*0e90*/  LDC R12, c[0x0][0x658] ;  /* 0x00019600ff0c7b82 */ /* 0x000ee20000000800 */
[----:B0-----:R-:W-:Y:S01]  /*0ea0*/  ISETP.NE.U32.AND P0, PT, R24, RZ, PT ;  /* 0x000000ff1800720c */ /* 0x001fe20003f05070 */
[----:B------:R-:W-:Y:S02]  /*0eb0*/  IMAD.IADD R5, R9, 0x1, R5 ;  /* 0x0000000109057824 */ /* 0x000fe400078e0205 */
[----:B------:R-:W-:Y:S01]  /*0ec0*/  IMAD.MOV.U32 R9, RZ, RZ, -0x1 ;  /* 0xffffffffff097424 */ /* 0x000fe200078e00ff */
[----:B------:R-:W-:-:S03]  /*0ed0*/  ISETP.NE.AND.EX P0, PT, R25, RZ, PT, P0 ;  /* 0x000000ff1900720c */ /* 0x000fc60003f05300 */
[----:B------:R-:W0:Y:S01]  /*0ee0*/  LDC R15, c[0x0][0x600] ;  /* 0x00018000ff0f7b82 */ /* 0x000e220000000800 */
[-CC-:B-1----:R-:W-:Y:S02]  /*0ef0*/  SHF.R.U64 R13, R8, R6.reuse, R5.reuse ;  /* 0x00000006080d7219 */ /* 0x182fe40000001205 */
[----:B------:R-:W-:-:S05]  /*0f00*/  SHF.R.U32.HI R0, RZ, R6, R5 ;  /* 0x00000006ff007219 */ /* 0x000fca0000011605 */
[----:B------:R-:W1:Y:S01]  /*0f10*/  LDC R14, c[0x0][0x648] ;  /* 0x00019200ff0e7b82 */ /* 0x000e620000000800 */
[-CC-:B--2---:R-:W-:Y:S02]  /*0f20*/  SHF.R.U64 R27, R13, R11.reuse, R0.reuse ;  /* 0x0000000b0d1b7219 */ /* 0x184fe40000001200 */
[----:B------:R-:W-:-:S05]  /*0f30*/  SHF.R.U32.HI R5, RZ, R11, R0 ;  /* 0x0000000bff057219 */ /* 0x000fca0000011600 */
[----:B------:R-:W2:Y:S01]  /*0f40*/  LDC R20, c[0x0][0x638] ;  /* 0x00018e00ff147b82 */ /* 0x000ea20000000800 */
[-CC-:B---3--:R-:W-:Y:S02]  /*0f50*/  SHF.R.U64 R28, R27, R12.reuse, R5.reuse ;  /* 0x0000000c1b1c7219 */ /* 0x188fe40000001205 */
[-C--:B------:R-:W-:Y:S02]  /*0f60*/  SHF.L.U32 R0, R9, R12.reuse, RZ ;  /* 0x0000000c09007219 */ /* 0x080fe400000006ff */
[----:B------:R-:W-:Y:S01]  /*0f70*/  SHF.R.U32.HI R5, RZ, R12, R5 ;  /* 0x0000000cff057219 */ /* 0x000fe20000011605 */
[----:B------:R-:W-:Y:S01]  /*0f80*/  IMAD.MOV.U32 R4, RZ, RZ, R28 ;  /* 0x000000ffff047224 */ /* 0x000fe200078e001c */
[----:B------:R-:W-:Y:S01]  /*0f90*/  LOP3.LUT R10, RZ, R0, RZ, 0x33, !PT ;  /* 0x00000000ff0a7212 */ /* 0x000fe200078e33ff */
[----:B------:R-:W3:Y:S01]  /*0fa0*/  LDC R26, c[0x0][0x610] ;  /* 0x00018400ff1a7b82 */ /* 0x000ee20000000800 */
[----:B------:R-:W-:Y:S05]  /*0fb0*/  @!P0 BRA `(.L_x_11) ;  /* 0x0000000000288947 */ /* 0x000fea0003800000 */
[----:B------:R-:W4:Y:S02]  /*0fc0*/  LDC R9, c[0x0][0x64c] ;  /* 0x00019300ff097b82 */ /* 0x000f240000000800 */
[----:B----4-:R-:W-:-:S05]  /*0fd0*/  IADD3 R9, P0, R28, R9, RZ ;  /* 0x000000091c097210 */ /* 0x010fca0007f1e0ff */
[----:B------:R-:W-:-:S04]  /*0fe0*/  IMAD.X R11, RZ, RZ, R5, P0 ;  /* 0x000000ffff0b7224 */ /* 0x000fc800000e0605 */
[----:B------:R-:W-:-:S04]  /*0ff0*/  IMAD.WIDE.U32 R4, R11, R24, RZ ;  /* 0x000000180b047225 */ /* 0x000fc800078e00ff */
[----:B------:R-:W-:-:S04]  /*1000*/  IMAD.WIDE.U32 R6, P0, R9, R25, R4 ;  /* 0x0000001909067225 */ /* 0x000fc80007800004 */
[----:B------:R-:W-:Y:S01]  /*1010*/  IMAD.WIDE.U32 R4, R9, R24, RZ ;  /* 0x0000001809047225 */ /* 0x000fe200078e00ff */
[----:B------:R-:W-:-:S03]  /*1020*/  MOV R8, R7 ;  /* 0x0000000700087202 */ /* 0x000fc60000000f00 */
[----:B------:R-:W-:Y:S01]  /*1030*/  IMAD.X R9, RZ, RZ, RZ, P0 ;  /* 0x000000ffff097224 */ /* 0x000fe200000e06ff */
[----:B------:R-:W-:-:S05]  /*1040*/  IADD3 RZ, P0, R5, R6, RZ ;  /* 0x0000000605ff7210 */ /* 0x000fca0007f1e0ff */
[----:B------:R-:W-:-:S08]  /*1050*/  IMAD.WIDE.U32.X R4, R11, R25, R8, P0 ;  /* 0x000000190b047225 */ /* 0x000fd000000e0408 */
.L_x_11:
[----:B-1----:R-:W-:Y:S01]  /*1060*/  SHF.R.U64 R4, R4, R14, R5 ;  /* 0x0000000e04047219 */ /* 0x002fe20000001205 */
[----:B0-----:R-:W-:Y:S01]  /*1070*/  VIADD R6, R15, 0xffffffff ;  /* 0xffffffff0f067836 */ /* 0x001fe20000000000 */
[----:B------:R-:W-:Y:S02]  /*1080*/  SHF.L.U32 R0, R21, R12, RZ ;  /* 0x0000000c15007219 */ /* 0x000fe400000006ff */
[----:B------:R-:W-:Y:S01]  /*1090*/  LOP3.LUT R5, R27, R10, RZ, 0xc0, !PT ;  /* 0x0000000a1b057212 */ /* 0x000fe200078ec0ff */
[----:B------:R-:W-:Y:S01]  /*10a0*/  IMAD.MOV R7, RZ, RZ, -R4 ;  /* 0x000000ffff077224 */ /* 0x000fe200078e0a04 */
[----:B------:R-:W-:Y:S02]  /*10b0*/  SEL R3, R3, R30, !P1 ;  /* 0x0000001e03037207 */ /* 0x000fe40004800000 */
[----:B------:R-:W-:Y:S01]  /*10c0*/  LOP3.LUT R6, R13, R6, RZ, 0xc0, !PT ;  /* 0x000000060d067212 */ /* 0x000fe200078ec0ff */
[----:B------:R-:W-:Y:S02]  /*10d0*/  IMAD R4, R0, R4, R5 ;  /* 0x0000000400047224 */ /* 0x000fe400078e0205 */
[----:B--2---:R-:W-:-:S02]  /*10e0*/  IMAD R0, R7, R20, R28 ;  /* 0x0000001407007224 */ /* 0x004fc400078e021c */
[----:B---3--:R-:W-:Y:S02]  /*10f0*/  IMAD R3, R4, R26, R3 ;  /* 0x0000001a04037224 */ /* 0x008fe400078e0203 */
[----:B------:R-:W-:Y:S02]  /*1100*/  IMAD R124, R0, R15, R6 ;  /* 0x0000000f007c7224 */ /* 0x000fe400078e0206 */
[----:B------:R-:W-:-:S03]  /*1110*/  IMAD.MOV.U32 R4, RZ, RZ, 0x1 ;  /* 0x00000001ff047424 */ /* 0x000fc600078e00ff */
[----:B------:R-:W-:Y:S02]  /*1120*/  SEL R123, R124, R3, !P1 ;  /* 0x000000037c7b7207 */ /* 0x000fe40004800000 */
[----:B------:R-:W-:Y:S02]  /*1130*/  PRMT R0, R4, 0x7610, R0 ;  /* 0x0000761004007816 */ /* 0x000fe40000000000 */
[----:B------:R-:W-:-:S07]  /*1140*/  SEL R124, R3, R124, !P1 ;  /* 0x0000007c037c7207 */ /* 0x000fce0004800000 */
.L_x_9:
[----:B------:R-:W-:-:S08]  /*1150*/  NOP ;  /* 0x0000000000007918 */ /* 0x000fd00000000000 */
[----:B------:R-:W0:Y:S02]  /*1160*/  USETMAXREG.TRY_ALLOC.CTAPOOL UP0, 0xe8 ;  /* 0x000000e8000079c8 */ /* 0x000e240008000600 */
[----:B0-----:R-:W-:-:S13]  /*1170*/  PLOP3.LUT P0, PT, PT, PT, UP0, 0x80, 0x0 ;  /* 0x000000000000781c */ /* 0x001fda0003f0f008 */
[----:B------:R-:W-:Y:S05]  /*1180*/  @!P0 BRA `(.L_x_9) ;  /* 0xfffffffc00f08947 */ /* 0x000fea000383ffff */
[----:B------:R-:W-:Y:S01]  /*1190*/  ULDC.64 UR4, c[0x0][0x598] ;  /* 0x0001660000047ab9 */ /* 0x000fe20000000a00 */
[----:B------:R-:W-:Y:S01]  /*11a0*/  ULDC.64 UR36, c[0x0][0x208] ;  /* 0x0000820000247ab9 */ /* 0x000fe20000000a00 */
[----:B------:R-:W-:-:S04]  /*11b0*/  ISETP.NE.U32.AND P0, PT, RZ, UR4, PT ;  /* 0x00000004ff007c0c */ /* 0x000fc8000bf05070 */
[----:B------:R-:W-:-:S13]  /*11c0*/  ISETP.NE.AND.EX P0, PT, RZ, UR5, PT, P0 ;  /* 0x00000005ff007c0c */ /* 0x000fda000bf05300 */
[----:B------:R-:W-:Y:S05]  /*11d0*/  @!P0 BRA `(.L_x_12) ;  /* 0x00000000001c8947 */ /* 0x000fea0003800000 */
[----:B------:R-:W0:Y:S02]  /*11e0*/  LDC.64 R4, c[0x0][0x598] ;  /* 0x00016600ff047b82 */ /* 0x000e240000000a00 */
[----:B0-----:R-:W2:Y:S02]  /*11f0*/  LDG.E.64 R4, desc[UR36][R4.64] ;  /* 0x0000002404047981 */ /* 0x001ea4000c1e1b00 */
[----:B--2---:R-:W-:-:S04]  /*1200*/  ISETP.NE.U32.AND P0, PT, R4, RZ, PT ;  /* 0x000000ff0400720c */ /* 0x004fc80003f05070 */
[----:B------:R-:W-:-:S13]  /*1210*/  ISETP.NE.AND.EX P0, PT, R5, RZ, PT, P0 ;  /* 0x000000ff0500720c */ /* 0x000fda0003f05300 */
[----:B------:R-:W-:Y:S05]  /*1220*/  @!P0 BRA `(.L_x_12) ;  /* 0x0000000000088947 */ /* 0x000fea0003800000 */
[----:B------:R0:W5:Y:S01]  /*1230*/  LD.E R120, desc[UR36][R4.64] ;  /* 0x0000002404787980 */ /* 0x000162000c101900 */
[----:B------:R-:W-:Y:S05]  /*1240*/  BRA `(.L_x_13) ;  /* 0x0000000000247947 */ /* 0x000fea0003800000 */
.L_x_12:
[----:B------:R-:W-:Y:S02]  /*1250*/  ULDC.64 UR4, c[0x0][0x588] ;  /* 0x0001620000047ab9 */ /* 0x000fe40000000a00 */
[----:B------:R-:W-:-:S04]  /*1260*/  ISETP.NE.U32.AND P0, PT, RZ, UR4, PT ;  /* 0x00000004ff007c0c */ /* 0x000fc8000bf05070 */
[----:B------:R-:W-:-:S13]  /*1270*/  ISETP.NE.AND.EX P0, PT, RZ, UR5, PT, P0 ;  /* 0x00000005ff007c0c */ /* 0x000fda000bf05300 */
[----:B------:R-:W-:Y:S05]  /*1280*/  @!P0 BRA `(.L_x_14) ;  /* 0x00000000000c8947 */ /* 0x000fea0003800000 */
[----:B------:R-:W0:Y:S02]  /*1290*/  LDC.64 R4, c[0x0][0x588] ;  /* 0x00016200ff047b82 */ /* 0x000e240000000a00 */
[----:B0-----:R1:W5:Y:S01]  /*12a0*/  LDG.E R120, desc[UR36][R4.64] ;  /* 0x0000002404787981 */ /* 0x001362000c1e1900 */
[----:B------:R-:W-:Y:S05]  /*12b0*/  BRA `(.L_x_13) ;  /* 0x0000000000087947 */ /* 0x000fea0003800000 */
.L_x_14:
[----:B------:R-:W-:Y:S02]  /*12c0*/  ULDC UR4, c[0x0][0x580] ;  /* 0x0001600000047ab9 */ /* 0x000fe40000000800 */
[----:B------:R-:W-:-:S07]  /*12d0*/  IMAD.U32 R120, RZ, RZ, UR4 ;  /* 0x00000004ff787e24 */ /* 0x000fce000f8e00ff */
.L_x_13:
[----:B------:R-:W-:Y:S02]  /*12e0*/  ULDC.64 UR4, c[0x0][0x5a0] ;  /* 0x0001680000047ab9 */ /* 0x000fe40000000a00 */
[----:B------:R-:W-:-:S04]  /*12f0*/  ISETP.NE.U32.AND P0, PT, RZ, UR4, PT ;  /* 0x00000004ff007c0c */ /* 0x000fc8000bf05070 */
[----:B------:R-:W-:-:S13]  /*1300*/  ISETP.NE.AND.EX P0, PT, RZ, UR5, PT, P0 ;  /* 0x00000005ff007c0c */ /* 0x000fda000bf05300 */
[----:B------:R-:W-:Y:S05]  /*1310*/  @!P0 BRA `(.L_x_15) ;  /* 0x00000000001c8947 */ /* 0x000fea0003800000 */
[----:B01----:R-:W0:Y:S02]  /*1320*/  LDC.64 R4, c[0x0][0x5a0] ;  /* 0x00016800ff047b82 */ /* 0x003e240000000a00 */
[----:B0-----:R-:W2:Y:S02]  /*1330*/  LDG.E.64 R4, desc[UR36][R4.64] ;  /* 0x0000002404047981 */ /* 0x001ea4000c1e1b00 */
[----:B--2---:R-:W-:-:S04]  /*1340*/  ISETP.NE.U32.AND P0, PT, R4, RZ, PT ;  /* 0x000000ff0400720c */ /* 0x004fc80003f05070 */
[----:B------:R-:W-:-:S13]  /*1350*/  ISETP.NE.AND.EX P0, PT, R5, RZ, PT, P0 ;  /* 0x000000ff0500720c */ /* 0x000fda0003f05300 */
[----:B------:R-:W-:Y:S05]  /*1360*/  @!P0 BRA `(.L_x_15) ;  /* 0x0000000000088947 */ /* 0x000fea0003800000 */
[----:B------:R0:W5:Y:S01]  /*1370*/  LD.E R122, desc[UR36][R4.64] ;  /* 0x00000024047a7980 */ /* 0x000162000c101900 */
[----:B------:R-:W-:Y:S05]  /*1380*/  BRA `(.L_x_16) ;  /* 0x0000000000247947 */ /* 0x000fea0003800000 */
.L_x_15:
[----:B------:R-:W-:Y:S02]  /*1390*/  ULDC.64 UR4, c[0x0][0x590] ;  /* 0x0001640000047ab9 */ /* 0x000fe40000000a00 */
[----:B------:R-:W-:-:S04]  /*13a0*/  ISETP.NE.U32.AND P0, PT, RZ, UR4, PT ;  /* 0x00000004ff007c0c */ /* 0x000fc8000bf05070 */
[----:B------:R-:W-:-:S13]  /*13b0*/  ISETP.NE.AND.EX P0, PT, RZ, UR5, PT, P0 ;  /* 0x00000005ff007c0c */ /* 0x000fda000bf05300 */
[----:B------:R-:W-:Y:S05]  /*13c0*/  @!P0 BRA `(.L_x_17) ;  /* 0x00000000000c8947 */ /* 0x000fea0003800000 */
[----:B01----:R-:W0:Y:S02]  /*13d0*/  LDC.64 R4, c[0x0][0x590] ;  /* 0x00016400ff047b82 */ /* 0x003e240000000a00 */
[----:B0-----:R1:W5:Y:S01]  /*13e0*/  LDG.E R122, desc[UR36][R4.64] ;  /* 0x00000024047a7981 */ /* 0x001362000c1e1900 */
[----:B------:R-:W-:Y:S05]  /*13f0*/  BRA `(.L_x_16) ;  /* 0x0000000000087947 */ /* 0x000fea0003800000 */
.L_x_17:
[----:B------:R-:W-:Y:S02]  /*1400*/  ULDC UR4, c[0x0][0x584] ;  /* 0x0001610000047ab9 */ /* 0x000fe40000000800 */
[----:B------:R-:W-:-:S07]  /*1410*/  IMAD.U32 R122, RZ, RZ, UR4 ;  /* 0x00000004ff7a7e24 */ /* 0x000fce000f8e00ff */
.L_x_16:
[----:B------:R-:W-:-:S13]  /*1420*/  LOP3.LUT P0, RZ, R0, 0xff, RZ, 0xc0, !PT ;  /* 0x000000ff00ff7812 */ /* 0x000fda000780c0ff */
[----:B------:R-:W-:Y:S05]  /*1430*/  @!P0 EXIT ;  /* 0x000000000000894d */ /* 0x000fea0003800000 */
[----:B------:R-:W-:Y:S01]  /*1440*/  ULDC UR4, c[0x0][0x28c] ;  /* 0x0000a30000047ab9 */ /* 0x000fe20000000800 */
[----:B------:R-:W-:Y:S01]  /*1450*/  LOP3.LUT R138, R19, 0x1, RZ, 0xfc, !PT ;  /* 0x00000001138a7812 */ /* 0x000fe200078efcff */
[----:B------:R-:W-:Y:S01]  /*1460*/  UIADD3 UR4, UR4, 0xf, URZ ;  /* 0x0000000f04047890 */ /* 0x000fe2000fffe03f */
[----:B------:R-:W-:Y:S01]  /*1470*/  UMOV UR38, URZ ;  /* 0x0000003f00267c82 */ /* 0x000fe20008000000 */
[----:B------:R-:W-:Y:S02]  /*1480*/  UMOV UR39, URZ ;  /* 0x0000003f00277c82 */ /* 0x000fe40008000000 */
[----:B------:R-:W-:-:S04]  /*1490*/  USHF.R.S32.HI UR5, URZ, 0x1f, UR4 ;  /* 0x0000001f3f057899 */ /* 0x000fc80008011404 */
[----:B------:R-:W-:-:S04]  /*14a0*/  ULEA.HI UR5, UR5, UR4, URZ, 0x4 ;  /* 0x0000000405057291 */ /* 0x000fc8000f8f203f */
[----:B------:R-:W-:-:S12]  /*14b0*/  USHF.R.S32.HI UR40, URZ, 0x4, UR5 ;  /* 0x000000043f287899 */ /* 0x000fd80008011405 */
.L_x_227:
[----:B------:R-:W-:Y:S01]  /*14c0*/  LOP3.LUT R0, R18, 0x80, RZ, 0xc0, !PT ;  /* 0x0000008012007812 */ /* 0x000fe200078ec0ff */
[----:B------:R-:W2:Y:S01]  /*14d0*/  S2UR UR6, SR_CgaCtaId ;  /* 0x00000000000679c3 */ /* 0x000ea20000008800 */
[----:B------:R-:W-:Y:S02]  /*14e0*/  UMOV UR41, 0x400 ;  /* 0x0000040000297882 */ /* 0x000fe40000000000 */
[----:B------:R-:W-:-:S06]  /*14f0*/  SHF.R.U32.HI R0, RZ, 0x7, R0 ;  /* 0x00000007ff007819 */ /* 0x000fcc0000011600 */
[----:B---3--:R-:W3:Y:S01]  /*1500*/  SHFL.IDX PT, R0, R0, RZ, 0x1f ;  /* 0x00001fff00007589 */ /* 0x008ee200000e0000 */
[----:B--2---:R-:W-:Y:S01]  /*1510*/  ULEA UR41, UR6, UR41, 0x18 ;  /* 0x0000002906297291 */ /* 0x004fe2000f8ec03f */
[----:B---3--:R-:W-:-:S13]  /*1520*/  R2UR UR4, R0 ;  /* 0x00000000000472ca */ /* 0x008fda00000e0000 */
[----:B------:R-:W-:-:S04]  /*1530*/  ULEA.HI UR5, UR4, UR4, URZ, 0x1 ;  /* 0x0000000404057291 */ /* 0x000fc8000f8f083f */
[----:B------:R-:W-:-:S04]  /*1540*/  ULOP3.LUT UR5, UR5, 0x1ffffe, URZ, 0xc0, !UPT ;  /* 0x001ffffe05057892 */ /* 0x000fc8000f8ec03f */
[----:B------:R-:W-:-:S03]  /*1550*/  UIADD3 UR5, UR4, -UR5, URZ ;  /* 0x8000000504057290 */ /* 0x000fc6000fffe03f */
[----:B------:R-:W-:Y:S01]  /*1560*/  ULDC UR4, c[0x0][0x28c] ;  /* 0x0000a30000047ab9 */ /* 0x000fe20000000800 */
[----:B------:R-:W-:Y:S01]  /*1570*/  ULEA UR5, UR5, UR41, 0xb ;  /* 0x0000002905057291 */ /* 0x000fe2000f8e583f */
[----:B------:R-:W-:-:S03]  /*1580*/  ISETP.LT.AND P0, PT, RZ, UR4, PT ;  /* 0x00000004ff007c0c */ /* 0x000fc6000bf01270 */
[----:B------:R-:W-:-:S04]  /*1590*/  UIADD3 UR5, UR5, 0x280, URZ ;  /* 0x0000028005057890 */ /* 0x000fc8000fffe03f */
[----:B------:R-:W-:-:S04]  /*15a0*/  USHF.R.U32.HI UR5, URZ, 0x4, UR5 ;  /* 0x000000043f057899 */ /* 0x000fc80008011605 */
[----:B------:R-:W-:Y:S02]  /*15b0*/  ULOP3.LUT UR42, UR5, 0x3fff, URZ, 0xc0, !UPT ;  /* 0x00003fff052a7892 */ /* 0x000fe4000f8ec03f */
[----:B01--45:R-:W-:Y:S10]  /*15c0*/  @P0 BRA `(.L_x_18) ;  /* 0x0000000000400947 */ /* 0x033ff40003800000 */
[----:B------:R-:W-:Y:S01]  /*15d0*/  MOV R0, 0x0 ;  /* 0x0000000000007802 */ /* 0x000fe20000000f00 */
[----:B------:R-:W-:Y:S01]  /*15e0*/  ULDC.64 UR4, c[0x4][0x68] ;  /* 0x01001a0000047ab9 */ /* 0x000fe20000000a00 */
[----:B------:R-:W-:Y:S01]  /*15f0*/  ULDC.64 UR6, c[0x4][0x8] ;  /* 0x0100020000067ab9 */ /* 0x000fe20000000a00 */
[----:B01----:R-:W-:Y:S01]  /*1600*/  IMAD.U32 R4, RZ, RZ, UR4 ;  /* 0x00000004ff047e24 */ /* 0x003fe2000f8e00ff */
[----:B------:R0:W1:Y:S01]  /*1610*/  LDC.64 R14, c[0x4][R0] ;  /* 0x01000000000e7b82 */ /* 0x0000620000000a00 */
[----:B------:R-:W-:Y:S01]  /*1620*/  IMAD.U32 R5, RZ, RZ, UR5 ;  /* 0x00000005ff057e24 */ /* 0x000fe2000f8e00ff */
[----:B------:R-:W-:Y:S01]  /*1630*/  ULDC.64 UR4, c[0x4][0x70] ;  /* 0x01001c0000047ab9 */ /* 0x000fe20000000a00 */
[----:B------:R-:W-:Y:S02]  /*1640*/  IMAD.U32 R10, RZ, RZ, UR6 ;  /* 0x00000006ff0a7e24 */ /* 0x000fe4000f8e00ff */
[----:B------:R-:W-:Y:S02]  /*1650*/  IMAD.U32 R6, RZ, RZ, UR4 ;  /* 0x00000004ff067e24 */ /* 0x000fe4000f8e00ff */
[----:B------:R-:W-:-:S02]  /*1660*/  IMAD.U32 R7, RZ, RZ, UR5 ;  /* 0x00000005ff077e24 */ /* 0x000fc4000f8e00ff */
[----:B------:R-:W-:Y:S02]  /*1670*/  IMAD.U32 R11, RZ, RZ, UR7 ;  /* 0x00000007ff0b7e24 */ /* 0x000fe4000f8e00ff */
[----:B------:R-:W-:Y:S02]  /*1680*/  IMAD.MOV.U32 R8, RZ, RZ, 0x1e1 ;  /* 0x000001e1ff087424 */ /* 0x000fe400078e00ff */
[----:B------:R-:W-:Y:S02]  /*1690*/  IMAD.MOV.U32 R12, RZ, RZ, 0x1 ;  /* 0x00000001ff0c7424 */ /* 0x000fe400078e00ff */
[----:B0-----:R-:W-:-:S07]  /*16a0*/  IMAD.MOV.U32 R13, RZ, RZ, RZ ;  /* 0x000000ffff0d7224 */ /* 0x001fce00078e00ff */
[----:B------:R-:W-:-:S07]  /*16b0*/  LEPC R20, `(.L_x_18) ;  /* 0x000000001014794e */ /* 0x000fce0000000000 */
[----:B-1---5:R-:W-:Y:S05]  /*16c0*/  CALL.ABS.NOINC R14 ;  /* 0x000000000e007343 */ /* 0x022fea0003c00000 */
.L_x_18:
[----:B------:R-:W-:-:S13]  /*16d0*/  ISETP.NE.AND P0, PT, R138, 0x3, PT ;  /* 0x000000038a00780c */ /* 0x000fda0003f05270 */
[----:B------:R-:W-:Y:S05]  /*16e0*/  @!P0 BRA `(.L_x_19) ;  /* 0x0000000000048947 */ /* 0x000fea0003800000 */
[----:B------:R-:W-:Y:S01]  /*16f0*/  BPT.TRAP 0x1 ;  /* 0x000000040000795c */ /* 0x000fe20000300000 */
.L_x_19:
[----:B------:R-:W-:Y:S02]  /*1700*/  IMAD.U32 R3, RZ, RZ, UR39 ;  /* 0x00000027ff037e24 */ /* 0x000fe4000f8e00ff */
[----:B------:R-:W-:-:S03]  /*1710*/  IMAD.U32 R0, RZ, RZ, UR38 ;  /* 0x00000026ff007e24 */ /* 0x000fc6000f8e00ff */
[----:B------:R-:W-:Y:S02]  /*1720*/  LEA R3, R3, UR41, 0x3 ;  /* 0x0000002903037c11 */ /* 0x000fe4000f8e18ff */
[----:B------:R-:W-:-:S04]  /*1730*/  SHF.L.U32 R0, R0, 0x1f, RZ ;  /* 0x0000001f00007819 */ /* 0x000fc800000006ff */
[----:B------:R2:W3:Y:S01]  /*1740*/  SYNCS.PHASECHK.TRANS64.TRYWAIT P1, [R3+URZ], R0 ;  /* 0x00000000030075a7 */ /* 0x0004e2000802017f */
[----:B------:R-:W-:Y:S05]  /*1750*/  @!P0 BRA `(.L_x_20) ;  /* 0x0000000000048947 */ /* 0x000fea0003800000 */
[----:B------:R-:W-:Y:S01]  /*1760*/  BPT.TRAP 0x1 ;  /* 0x000000040000795c */ /* 0x000fe20000300000 */
.L_x_20:
[----:B---3--:R-:W-:Y:S05]  /*1770*/  @P1 BRA `(.L_x_21) ;  /* 0x0000000000081947 */ /* 0x008fea0003800000 */
[----:B------:R-:W3:Y:S02]  /*1780*/  SYNCS.PHASECHK.TRANS64.TRYWAIT P1, [R3+URZ], R0 ;  /* 0x00000000030075a7 */ /* 0x000ee4000802017f */
[----:B---3--:R-:W-:Y:S05]  /*1790*/  @!P1 BRA `(.L_x_22) ;  /* 0x0000009c00789947 */ /* 0x008fea0003800000 */
.L_x_21:
[----:B------:R-:W-:-:S04]  /*17a0*/  UISETP.LT.AND UP0, UPT, UR40, 0x1, UPT ;  /* 0x000000012800788c */ /* 0x000fc8000bf01270 */
[----:B------:R-:W-:-:S06]  /*17b0*/  USEL UR4, UR40, 0x1, UP0 ;  /* 0x0000000128047887 */ /* 0x000fcc0008000000 */
[----:B--23--:R-:W-:Y:S01]  /*17c0*/  IMAD.U32 R0, RZ, RZ, UR4 ;  /* 0x00000004ff007e24 */ /* 0x00cfe2000f8e00ff */
[----:B------:R-:W-:Y:S05]  /*17d0*/  WARPSYNC.ALL ;  /* 0x0000000000007948 */ /* 0x000fea0003800000 */
[----:B------:R-:W-:-:S04]  /*17e0*/  IADD3 R0, -R0, UR40, RZ ;  /* 0x0000002800007c10 */ /* 0x000fc8000fffe1ff */
[----:B------:R-:W-:Y:S01]  /*17f0*/  ISETP.GE.AND P1, PT, R0, 0x1, PT ;  /* 0x000000010000780c */ /* 0x000fe20003f26270 */
[----:B------:R-:W-:Y:S01]  /*1800*/  UIADD3 UR4, UR41, 0x25a80, URZ ;  /* 0x00025a8029047890 */ /* 0x000fe2000fffe03f */
[----:B------:R-:W-:Y:S01]  /*1810*/  WARPGROUP.ARRIVE ;  /* 0x00000000000079c5 */ /* 0x000fe20000000000 */
[----:B------:R-:W-:Y:S02]  /*1820*/  ULOP3.LUT UR42, UR42, 0x10000, URZ, 0xfc, !UPT ;  /* 0x000100002a2a7892 */ /* 0x000fe4000f8efc3f */
[----:B------:R-:W-:Y:S01]  /*1830*/  USHF.R.U32.HI UR4, URZ, 0x4, UR4 ;  /* 0x000000043f047899 */ /* 0x000fe20008011604 */
[----:B------:R-:W-:Y:S01]  /*1840*/  UMOV UR5, 0xc0000010 ;  /* 0xc000001000057882 */ /* 0x000fe20000000000 */
[----:B------:R-:W-:Y:S02]  /*1850*/  UMOV UR7, 0xc0000010 ;  /* 0xc000001000077882 */ /* 0x000fe40000000000 */
[----:B------:R-:W-:-:S04]  /*1860*/  ULOP3.LUT UR4, UR4, 0x3fff, URZ, 0xc0, !UPT ;  /* 0x00003fff04047892 */ /* 0x000fc8000f8ec03f */
[----:B------:R-:W-:Y:S02]  /*1870*/  ULOP3.LUT UR9, UR4, 0x10000, URZ, 0xfc, !UPT ;  /* 0x0001000004097892 */ /* 0x000fe4000f8efc3f */
[----:B------:R-:W-:Y:S02]  /*1880*/  UIMAD UR4, UR39, 0x180, UR42 ;  /* 0x00000180270478a4 */ /* 0x000fe4000f8e022a */
[----:B------:R-:W-:-:S09]  /*1890*/  UIMAD UR6, UR39, 0xc0, UR9 ;  /* 0x000000c0270678a4 */ /* 0x000fd2000f8e0209 */
[----:B------:R-:W-:Y:S01]  /*18a0*/  HGMMA.64x96x16.F32.BF16 R72, gdesc[UR4], RZ, !UPT, gsb0 ;  /* 0x01600000044879f0 */ /* 0x000fe2000c0018ff */
[----:B------:R-:W-:Y:S01]  /*18b0*/  UIADD3 UR4, UR4, 0x100, URZ ;  /* 0x0000010004047890 */ /* 0x000fe2000fffe03f */
[----:B------:R-:W-:Y:S01]  /*18c0*/  UMOV UR5, 0xc0000010 ;  /* 0xc000001000057882 */ /* 0x000fe20000000000 */
[----:B------:R-:W-:Y:S02]  /*18d0*/  WARPGROUP.DEPBAR.LE gsb0, 0x0 ;  /* 0x00008000000079c5 */ /* 0x000fe40000010000 */
[----:B------:R-:W-:-:S06]  /*18e0*/  WARPGROUP.ARRIVE ;  /* 0x00000000000079c5 */ /* 0x000fcc0000000000 */
[----:B------:R-:W-:Y:S03]  /*18f0*/  HGMMA.64x96x16.F32.BF16 R24, gdesc[UR4], RZ, !UPT, gsb0 ;  /* 0x01600000041879f0 */ /* 0x000fe6000c0018ff */
[----:B------:R-:W-:Y:S02]  /*1900*/  WARPGROUP.DEPBAR.LE gsb0, 0x0 ;  /* 0x00008000000079c5 */ /* 0x000fe40000010000 */
[----:B------:R-:W-:Y:S05]  /*1910*/  @!P1 BRA `(.L_x_23) ;  /* 0x0000000000cc9947 */ /* 0x000fea0003800000 */
[----:B------:R-:W-:Y:S01]  /*1920*/  UIADD3 UR4, UR39, 0x1, URZ ;  /* 0x0000000127047890 */ /* 0x000fe2000fffe03f */
[----:B------:R-:W-:Y:S02]  /*1930*/  IMAD.MOV.U32 R3, RZ, RZ, R0 ;  /* 0x000000ffff037224 */ /* 0x000fe400078e0000 */
[----:B01----:R-:W-:Y:S01]  /*1940*/  IMAD.U32 R4, RZ, RZ, UR39 ;  /* 0x00000027ff047e24 */ /* 0x003fe2000f8e00ff */
[----:B------:R-:W-:-:S04]  /*1950*/  UISETP.NE.AND UP0, UPT, UR4, 0x19, UPT ;  /* 0x000000190400788c */ /* 0x000fc8000bf05270 */
[----:B------:R-:W-:Y:S02]  /*1960*/  USEL UR5, URZ, 0x1, UP0 ;  /* 0x000000013f057887 */ /* 0x000fe40008000000 */
[----:B------:R-:W-:Y:S02]  /*1970*/  USEL UR8, UR4, URZ, UP0 ;  /* 0x0000003f04087287 */ /* 0x000fe40008000000 */
[----:B------:R-:W-:-:S06]  /*1980*/  ULOP3.LUT UR5, UR38, UR5, URZ, 0x3c, !UPT ;  /* 0x0000000526057292 */ /* 0x000fcc000f8e3c3f */
[----:B------:R-:W-:-:S07]  /*1990*/  IMAD.U32 R7, RZ, RZ, UR5 ;  /* 0x00000005ff077e24 */ /* 0x000fce000f8e00ff */
.L_x_30:
[----:B------:R-:W-:Y:S05]  /*19a0*/  @!P0 BRA `(.L_x_24) ;  /* 0x0000000000048947 */ /* 0x000fea0003800000 */
[----:B------:R-:W-:Y:S01]  /*19b0*/  BPT.TRAP 0x1 ;  /* 0x000000040000795c */ /* 0x000fe20000300000 */
.L_x_24:
[----:B------:R-:W-:Y:S01]  /*19c0*/  ULEA UR4, UR8, UR41, 0x3 ;  /* 0x0000002908047291 */ /* 0x000fe2000f8e183f */
[----:B------:R-:W-:-:S08]  /*19d0*/  SHF.L.U32 R5, R7, 0x1f, RZ ;  /* 0x0000001f07057819 */ /* 0x000fd000000006ff */
[----:B------:R0:W1:Y:S01]  /*19e0*/  SYNCS.PHASECHK.TRANS64.TRYWAIT P1, [UR4], R5 ;  /* 0x00000005ff0075a7 */ /* 0x0000620008020144 */
[----:B------:R-:W-:Y:S05]  /*19f0*/  @!P0 BRA `(.L_x_25) ;  /* 0x0000000000048947 */ /* 0x000fea0003800000 */
[----:B------:R-:W-:Y:S01]  /*1a00*/  BPT.TRAP 0x1 ;  /* 0x000000040000795c */ /* 0x000fe20000300000 */
.L_x_25:
[----:B-1----:R-:W-:Y:S05]  /*1a10*/  @P1 BRA `(.L_x_26) ;  /* 0x0000000000081947 */ /* 0x002fea0003800000 */
[----:B------:R-:W1:Y:S02]  /*1a20*/  SYNCS.PHASECHK.TRANS64.TRYWAIT P1, [UR4], R5 ;  /* 0x00000005ff0075a7 */ /* 0x000e640008020144 */
[----:B-1----:R-:W-:Y:S05]  /*1a30*/  @!P1 BRA `(.L_x_27) ;  /* 0x0000009800e49947 */ /* 0x002fea0003800000 */
.L_x_26:
[----:B------:R-:W-:Y:S01]  /*1a40*/  UIMAD UR4, UR8, 0x180, UR42 ;  /* 0x00000180080478a4 */ /* 0x000fe2000f8e022a */
[----:B------:R-:W-:Y:S01]  /*1a50*/  WARPGROUP.ARRIVE ;  /* 0x00000000000079c5 */ /* 0x000fe20000000000 */
[----:B------:R-:W-:Y:S01]  /*1a60*/  UIMAD UR6, UR8, 0xc0, UR9 ;  /* 0x000000c0080678a4 */ /* 0x000fe2000f8e0209 */
[----:B------:R-:W-:Y:S01]  /*1a70*/  UMOV UR5, 0xc0000010 ;  /* 0xc000001000057882 */ /* 0x000fe20000000000 */
[----:B------:R-:W-:-:S07]  /*1a80*/  UMOV UR7, 0xc0000010 ;  /* 0xc000001000077882 */ /* 0x000fce0000000000 */
[----:B------:R-:W-:Y:S01]  /*1a90*/  HGMMA.64x96x16.F32.BF16 R72, gdesc[UR4], R72, gsb0 ;  /* 0x01600000044879f0 */ /* 0x000fe20008001848 */
[----:B------:R-:W-:Y:S01]  /*1aa0*/  UIADD3 UR4, UR4, 0x100, URZ ;  /* 0x0000010004047890 */ /* 0x000fe2000fffe03f */
[----:B------:R-:W-:Y:S01]  /*1ab0*/  UMOV UR5, 0xc0000010 ;  /* 0xc000001000057882 */ /* 0x000fe20000000000 */
[----:B------:R-:W-:Y:S02]  /*1ac0*/  WARPGROUP.DEPBAR.LE gsb0, 0x0 ;  /* 0x00008000000079c5 */ /* 0x000fe40000010000 */
[----:B------:R-:W-:-:S06]  /*1ad0*/  WARPGROUP.ARRIVE ;  /* 0x00000000000079c5 */ /* 0x000fcc0000000000 */
[----:B------:R-:W-:Y:S03]  /*1ae0*/  HGMMA.64x96x16.F32.BF16 R24, gdesc[UR4], R24, gsb0 ;  /* 0x01600000041879f0 */ /* 0x000fe60008001818 */
[----:B------:R-:W-:Y:S02]  /*1af0*/  WARPGROUP.DEPBAR.LE gsb0, 0x0 ;  /* 0x00008000000079c5 */ /* 0x000fe40000010000 */
[----:B------:R-:W-:Y:S05]  /*1b00*/  @!P0 BRA `(.L_x_28) ;  /* 0x0000000000048947 */ /* 0x000fea0003800000 */
[----:B------:R-:W-:Y:S01]  /*1b10*/  BPT.TRAP 0x1 ;  /* 0x000000040000795c */ /* 0x000fe20000300000 */
.L_x_28:
[----:B------:R-:W-:-:S13]  /*1b20*/  ISETP.NE.AND P1, PT, R23, RZ, PT ;  /* 0x000000ff1700720c */ /* 0x000fda0003f25270 */
[----:B01----:R-:W-:-:S05]  /*1b30*/  @P1 LEA R5, R4, UR41, 0x3 ;  /* 0x0000002904051c11 */ /* 0x003fca000f8e18ff */
[----:B------:R-:W-:-:S05]  /*1b40*/  @P1 VIADD R5, R5, 0xc8 ;  /* 0x000000c805051836 */ /* 0x000fca0000000000 */
[----:B------:R-:W-:-:S04]  /*1b50*/  @P1 PRMT R5, R22, 0x654, R5 ;  /* 0x0000065416051816 */ /* 0x000fc80000000005 */
[----:B------:R0:W-:Y:S01]  /*1b60*/  @P1 SYNCS.ARRIVE.TRANS64.RED.A1T0 RZ, [R5+URZ], RZ ;  /* 0x000000ff05ff19a7 */ /* 0x0001e2000810043f */
[----:B------:R-:W-:-:S13]  /*1b70*/  ISETP.GT.U32.AND P1, PT, R19, 0x1, PT ;  /* 0x000000011300780c */ /* 0x000fda0003f24070 */
[----:B0-----:R-:W-:Y:S05]  /*1b80*/  @P1 BRA `(.L_x_29) ;  /* 0x0000000000041947 */ /* 0x001fea0003800000 */
[----:B------:R-:W-:Y:S01]  /*1b90*/  BPT.TRAP 0x1 ;  /* 0x000000040000795c */ /* 0x000fe20000300000 */
.L_x_29:
[----:B------:R-:W-:Y:S01]  /*1ba0*/  UIADD3 UR8, UR8, 0x1, URZ ;  /* 0x0000000108087890 */ /* 0x000fe2000fffe03f */
[C---:B------:R-:W-:Y:S01]  /*1bb0*/  ISETP.GT.AND P2, PT, R3.reuse, 0x1, PT ;  /* 0x000000010300780c */ /* 0x040fe20003f44270 */
[----:B------:R-:W-:Y:S02]  /*1bc0*/  VIADD R4, R4, 0x1 ;  /* 0x0000000104047836 */ /* 0x000fe40000000000 */
[----:B------:R-:W-:Y:S01]  /*1bd0*/  UISETP.NE.AND UP0, UPT, UR8, 0x19, UPT ;  /* 0x000000190800788c */ /* 0x000fe2000bf05270 */
[----:B------:R-:W-:Y:S02]  /*1be0*/  VIADD R3, R3, 0xffffffff ;  /* 0xffffffff03037836 */ /* 0x000fe40000000000 */
[C---:B------:R-:W-:Y:S01]  /*1bf0*/  ISETP.NE.AND P1, PT, R4.reuse, 0x19, PT ;  /* 0x000000190400780c */ /* 0x040fe20003f25270 */
[----:B------:R-:W-:Y:S02]  /*1c00*/  USEL UR4, URZ, 0x1, UP0 ;  /* 0x000000013f047887 */ /* 0x000fe40008000000 */
[----:B------:R-:W-:Y:S01]  /*1c10*/  USEL UR8, UR8, URZ, UP0 ;  /* 0x0000003f08087287 */ /* 0x000fe20008000000 */
[----:B------:R-:W-:-:S03]  /*1c20*/  SEL R4, R4, RZ, P1 ;  /* 0x000000ff04047207 */ /* 0x000fc60000800000 */
[----:B------:R-:W-:Y:S01]  /*1c30*/  LOP3.LUT R7, R7, UR4, RZ, 0x3c, !PT ;  /* 0x0000000407077c12 */ /* 0x000fe2000f8e3cff */
[----:B------:R-:W-:Y:S07]  /*1c40*/  @P2 BRA `(.L_x_30) ;  /* 0xfffffffc00542947 */ /* 0x000fee000383ffff */
.L_x_23:
[----:B------:R-:W2:Y:S02]  /*1c50*/  LDC R3, c[0x0][0x28c] ;  /* 0x0000a300ff037b82 */ /* 0x000ea40000000800 */
[----:B--2---:R-:W-:-:S13]  /*1c60*/  ISETP.GE.AND P1, PT, R3, 0x1, PT ;  /* 0x000000010300780c */ /* 0x004fda0003f26270 */
[----:B------:R-:W-:Y:S05]  /*1c70*/  @!P1 BRA `(.L_x_31) ;  /* 0x0000000000389947 */ /* 0x000fea0003800000 */
[----:B------:R-:W-:Y:S05]  /*1c80*/  @!P0 BRA `(.L_x_32) ;  /* 0x0000000000048947 */ /* 0x000fea0003800000 */
[----:B------:R-:W-:Y:S01]  /*1c90*/  BPT.TRAP 0x1 ;  /* 0x000000040000795c */ /* 0x000fe20000300000 */
.L_x_32:
[----:B------:R-:W-:-:S13]  /*1ca0*/  ISETP.NE.AND P0, PT, R23, RZ, PT ;  /* 0x000000ff1700720c */ /* 0x000fda0003f05270 */
[----:B------:R-:W-:-:S04]  /*1cb0*/  @P0 VIADD R0, R0, UR39 ;  /* 0x0000002700000c36 */ /* 0x000fc80008000000 */
[----:B01----:R-:W-:-:S05]  /*1cc0*/  @P0 IMAD.WIDE.U32 R4, R0, 0x51eb851f, RZ ;  /* 0x51eb851f00040825 */ /* 0x003fca00078e00ff */
[----:B------:R-:W-:-:S05]  /*1cd0*/  @P0 SHF.R.U32.HI R5, RZ, 0x3, R5 ;  /* 0x00000003ff050819 */ /* 0x000fca0000011605 */
[----:B------:R-:W-:-:S05]  /*1ce0*/  @P0 IMAD R0, R5, -0x19, R0 ;  /* 0xffffffe705000824 */ /* 0x000fca00078e0200 */
[----:B------:R-:W-:-:S05]  /*1cf0*/  @P0 LEA R0, R0, UR41, 0x3 ;  /* 0x0000002900000c11 */ /* 0x000fca000f8e18ff */
[----:B------:R-:W-:-:S05]  /*1d00*/  @P0 VIADD R3, R0, 0xc8 ;  /* 0x000000c800030836 */ /* 0x000fca0000000000 */
[----:B------:R-:W-:-:S04]  /*1d10*/  @P0 PRMT R3, R22, 0x654, R3 ;  /* 0x0000065416030816 */ /* 0x000fc80000000003 */
[----:B------:R2:W-:Y:S01]  /*1d20*/  @P0 SYNCS.ARRIVE.TRANS64.RED.A1T0 RZ, [R3+URZ], RZ ;  /* 0x000000ff03ff09a7 */ /* 0x0005e2000810043f */
[----:B------:R-:W-:-:S13]  /*1d30*/  ISETP.GT.U32.AND P0, PT, R19, 0x1, PT ;  /* 0x000000011300780c */ /* 0x000fda0003f04070 */
[----:B--2---:R-:W-:Y:S05]  /*1d40*/  @P0 BRA `(.L_x_31) ;  /* 0x0000000000040947 */ /* 0x004fea0003800000 */
[----:B------:R-:W-:Y:S01]  /*1d50*/  BPT.TRAP 0x1 ;  /* 0x000000040000795c */ /* 0x000fe20000300000 */
.L_x_31:
[----:B------:R-:W2:Y:S01]  /*1d60*/  LDC R7, c[0x0][0x288] ;  /* 0x0000a200ff077b82 */ /* 0x000ea20000000800 */
[--C-:B------:R-:W-:Y:S01]  /*1d70*/  SHF.R.U32.HI R0, RZ, 0x2, R18.reuse ;  /* 0x00000002ff007819 */ /* 0x100fe20000011612 */
[----:B------:R-:W-:Y:S01]  /*1d80*/  UIADD3 UR39, UR40, UR39, URZ ;  /* 0x0000002728277290 */ /* 0x000fe2000fffe03f */
[----:B01----:R-:W-:Y:S01]  /*1d90*/  SHF.R.U32.HI R5, RZ, 0x7, R18 ;  /* 0x00000007ff057819 */ /* 0x003fe20000011612 */
[----:B------:R-:W-:Y:S01]  /*1da0*/  ULDC UR7, c[0x0][0x284] ;  /* 0x0000a10000077ab9 */ /* 0x000fe20000000800 */
[----:B------:R-:W-:Y:S01]  /*1db0*/  LOP3.LUT R4, R18, 0x60, RZ, 0xc0, !PT ;  /* 0x0000006012047812 */ /* 0x000fe200078ec0ff */
[----:B------:R-:W-:Y:S01]  /*1dc0*/  UISETP.GT.U32.AND UP0, UPT, UR39, 0x18, UPT ;  /* 0x000000182700788c */ /* 0x000fe2000bf04070 */
[----:B------:R-:W-:Y:S01]  /*1dd0*/  LOP3.LUT R3, R0, 0x7, RZ, 0xc0, !PT ;  /* 0x0000000700037812 */ /* 0x000fe200078ec0ff */
[----:B------:R-:W-:Y:S01]  /*1de0*/  UISETP.GE.U32.AND UP1, UPT, UR40, 0x19, UPT ;  /* 0x000000192800788c */ /* 0x000fe2000bf26070 */
[----:B------:R-:W-:Y:S01]  /*1df0*/  LOP3.LUT R0, R5, 0x1, RZ, 0xc0, !PT ;  /* 0x0000000105007812 */ /* 0x000fe200078ec0ff */
[----:B------:R-:W-:Y:S01]  /*1e00*/  UISETP.LT.U32.AND UP0, UPT, UR40, 0x19, UP0 ;  /* 0x000000192800788c */ /* 0x000fe20008701070 */
[----:B------:R-:W-:Y:S01]  /*1e10*/  SHF.R.U32.HI R4, RZ, 0x1, R4 ;  /* 0x00000001ff047819 */ /* 0x000fe20000011604 */
[----:B------:R-:W-:Y:S01]  /*1e20*/  ULDC.64 UR8, c[0x0][0x5d0] ;  /* 0x0001740000087ab9 */ /* 0x000fe20000000a00 */
[----:B------:R-:W-:Y:S01]  /*1e30*/  SHF.R.S32.HI R15, RZ, 0x1f, R121 ;  /* 0x0000001fff0f7819 */ /* 0x000fe20000011479 */
[----:B------:R-:W-:Y:S01]  /*1e40*/  IMAD.SHL.U32 R6, R0, 0x40, RZ ;  /* 0x0000004000067824 */ /* 0x000fe200078e00ff */
[----:B------:R-:W-:Y:S01]  /*1e50*/  IADD3 R5, RZ, -R4, -R3 ;  /* 0x80000004ff057210 */ /* 0x000fe20007ffe803 */
[----:B------:R-:W-:-:S02]  /*1e60*/  UIMAD.WIDE.U32 UR4, UR39, 0x51eb851f, URZ ;  /* 0x51eb851f270478a5 */ /* 0x000fc4000f8e003f */
[----:B------:R-:W-:Y:S01]  /*1e70*/  USEL UR6, URZ, 0x1, !UP0 ;  /* 0x000000013f067887 */ /* 0x000fe2000c000000 */
[----:B------:R-:W-:Y:S01]  /*1e80*/  LOP3.LUT R3, R6, 0x40, R3, 0xe2, !PT ;  /* 0x0000004006037812 */ /* 0x000fe200078ee203 */
[----:B------:R-:W-:Y:S01]  /*1e90*/  IMAD R5, R0, -0x40, R5 ;  /* 0xffffffc000057824 */ /* 0x000fe200078e0205 */
[C---:B------:R-:W-:Y:S01]  /*1ea0*/  LOP3.LUT R0, R18.reuse, 0x3, RZ, 0xc0, !PT ;  /* 0x0000000312007812 */ /* 0x040fe200078ec0ff */
[----:B------:R-:W-:Y:S01]  /*1eb0*/  IMAD.SHL.U32 R6, R18, 0x2, RZ ;  /* 0x0000000212067824 */ /* 0x000fe200078e00ff */
[----:B------:R-:W-:Y:S01]  /*1ec0*/  LOP3.LUT R4, R3, R4, RZ, 0xfc, !PT ;  /* 0x0000000403047212 */ /* 0x000fe200078efcff */
[----:B------:R-:W-:Y:S01]  /*1ed0*/  IMAD R3, R123, 0x60, RZ ;  /* 0x000000607b037824 */ /* 0x000fe200078e02ff */
[----:B------:R-:W-:Y:S01]  /*1ee0*/  USHF.R.U32.HI UR4, URZ, 0x3, UR5 ;  /* 0x000000033f047899 */ /* 0x000fe20008011605 */
[----:B--2---:R-:W-:Y:S01]  /*1ef0*/  IMAD R10, R0, -0x2, R7 ;  /* 0xfffffffe000a7824 */ /* 0x004fe200078e0207 */
[----:B------:R-:W-:Y:S01]  /*1f00*/  ULOP3.LUT UR38, UR38, UR6, URZ, 0x3c, !UPT ;  /* 0x0000000626267292 */ /* 0x000fe2000f8e3c3f */
[----:B------:R-:W-:Y:S01]  /*1f10*/  IMAD R0, R124, 0xc0, RZ ;  /* 0x000000c07c007824 */ /* 0x000fe200078e02ff */
[----:B------:R-:W-:Y:S01]  /*1f20*/  ISETP.GE.AND P0, PT, R3, R7, PT ;  /* 0x000000070300720c */ /* 0x000fe20003f06270 */
[----:B------:R-:W-:Y:S01]  /*1f30*/  IMAD R8, R15, UR8, RZ ;  /* 0x000000080f087c24 */ /* 0x000fe2000f8e02ff */
[----:B------:R-:W-:Y:S01]  /*1f40*/  LOP3.LUT R6, R3, 0x6, R6, 0xf8, !PT ;  /* 0x0000000603067812 */ /* 0x000fe200078ef806 */
[----:B------:R-:W-:Y:S01]  /*1f50*/  UIMAD UR39, UR4, -0x19, UR39 ;  /* 0xffffffe7042778a4 */ /* 0x000fe2000f8e0227 */
[C---:B------:R-:W-:Y:S01]  /*1f60*/  ISETP.GE.OR P0, PT, R0.reuse, UR7, P0 ;  /* 0x0000000700007c0c */ /* 0x040fe20008706670 */
[----:B------:R-:W-:Y:S01]  /*1f70*/  IMAD R11, R121, UR9, R8 ;  /* 0x00000009790b7c24 */ /* 0x000fe2000f8e0208 */
[----:B------:R-:W-:Y:S01]  /*1f80*/  SHF.R.S32.HI R7, RZ, 0x1f, R6 ;  /* 0x0000001fff077819 */ /* 0x000fe20000011406 */
[----:B------:R-:W-:Y:S01]  /*1f90*/  @UP1 ULOP3.LUT UR38, UR38, 0x1, UR4, 0x78, !UPT ;  /* 0x0000000126261892 */ /* 0x000fe2000f8e7804 */
[----:B------:R-:W-:Y:S01]  /*1fa0*/  IADD3 R123, -R0, UR7, R5 ;  /* 0x00000007007b7c10 */ /* 0x000fe2000fffe105 */
[----:B------:R-:W-:-:S02]  /*1fb0*/  IMAD.MOV.U32 R5, RZ, RZ, RZ ;  /* 0x000000ffff057224 */ /* 0x000fc400078e00ff */
[----:B------:R-:W-:-:S04]  /*1fc0*/  IMAD.WIDE.U32 R8, R121, UR8, R6 ;  /* 0x0000000879087c25 */ /* 0x000fc8000f8e0006 */
[----:B------:R-:W-:Y:S02]  /*1fd0*/  IMAD.IADD R9, R9, 0x1, R11 ;  /* 0x0000000109097824 */ /* 0x000fe400078e020b */
[----:B------:R-:W-:-:S04]  /*1fe0*/  IMAD.WIDE R124, R124, 0xc0, R4 ;  /* 0x000000c07c7c7825 */ /* 0x000fc800078e0204 */
[----:B------:R-:W-:Y:S02]  /*1ff0*/  IMAD.IADD R3, R10, 0x1, -R3 ;  /* 0x000000010a037824 */ /* 0x000fe400078e0a03 */
[----:B------:R-:W-:Y:S01]  /*2000*/  IMAD.MOV.U32 R0, RZ, RZ, -0x1 ;  /* 0xffffffffff007424 */ /* 0x000fe200078e00ff */
[----:B------:R-:W-:Y:S06]  /*2010*/  @P0 BRA `(.L_x_33) ;  /* 0x0000006c00540947 */ /* 0x000fec0003800000 */
[----:B------:R-:W0:Y:S01]  /*2020*/  LDC.64 R4, c[0x0][0x5c8] ;  /* 0x00017200ff047b82 */ /* 0x000e220000000a00 */
[----:B-----5:R-:W-:Y:S01]  /*2030*/  FSETP.NEU.AND P2, PT, R122, RZ, PT ;  /* 0x000000ff7a00720b */ /* 0x020fe20003f4d000 */
[----:B------:R-:W-:Y:S01]  /*2040*/  BSSY B0, `(.L_x_33) ;  /* 0x00006d2000007945 */ /* 0x000fe20003800000 */
[----:B------:R-:W-:-:S04]  /*2050*/  ISETP.GT.AND P0, PT, R123, RZ, PT ;  /* 0x000000ff7b00720c */ /* 0x000fc80003f04270 */
[----:B------:R-:W-:Y:S01]  /*2060*/  ISETP.GT.AND P1, PT, R3, RZ, P0 ;  /* 0x000000ff0300720c */ /* 0x000fe20000724270 */
[-C--:B0-----:R-:W-:Y:S02]  /*2070*/  IMAD R10, R125, R4.reuse, RZ ;  /* 0x000000047d0a7224 */ /* 0x081fe400078e02ff */
[----:B------:R-:W-:-:S04]  /*2080*/  IMAD.WIDE.U32 R130, R124, R4, R8 ;  /* 0x000000047c827225 */ /* 0x000fc800078e0008 */
[----:B------:R-:W-:-:S05]  /*2090*/  IMAD R9, R124, R5, R10 ;  /* 0x000000057c097224 */ /* 0x000fca00078e020a */
[----:B------:R-:W-:Y:S01]  /*20a0*/  IADD3 R137, R131, R9, RZ ;  /* 0x0000000983897210 */ /* 0x000fe20007ffe0ff */
[----:B------:R-:W-:Y:S06]  /*20b0*/  @!P2 BRA `(.L_x_34) ;  /* 0x000000500044a947 */ /* 0x000fec0003800000 */
[----:B------:R-:W0:Y:S01]  /*20c0*/  LDC.64 R10, c[0x0][0x5b8] ;  /* 0x00016e00ff0a7b82 */ /* 0x000e220000000a00 */
[----:B------:R-:W-:-:S07]  /*20d0*/  ULDC.64 UR4, c[0x0][0x5c0] ;  /* 0x0001700000047ab9 */ /* 0x000fce0000000a00 */
[----:B------:R-:W1:Y:S08]  /*20e0*/  LDC.64 R12, c[0x0][0x5b0] ;  /* 0x00016c00ff0c7b82 */ /* 0x000e700000000a00 */
[----:B------:R-:W2:Y:S01]  /*20f0*/  LDC.64 R8, c[0x0][0x5a8] ;  /* 0x00016a00ff087b82 */ /* 0x000ea20000000a00 */
[----:B0-----:R-:W-:-:S04]  /*2100*/  IMAD R14, R15, R10, RZ ;  /* 0x0000000a0f0e7224 */ /* 0x001fc800078e02ff */
[C---:B------:R-:W-:Y:S02]  /*2110*/  IMAD R11, R121.reuse, R11, R14 ;  /* 0x0000000b790b7224 */ /* 0x040fe400078e020e */
[----:B------:R-:W-:-:S04]  /*2120*/  IMAD.WIDE.U32 R14, R121, R10, R6 ;  /* 0x0000000a790e7225 */ /* 0x000fc800078e0006 */
[----:B-1----:R-:W-:Y:S02]  /*2130*/  IMAD R20, R125, R12, RZ ;  /* 0x0000000c7d147224 */ /* 0x002fe400078e02ff */
[----:B------:R-:W-:Y:S02]  /*2140*/  IMAD.IADD R21, R15, 0x1, R11 ;  /* 0x000000010f157824 */ /* 0x000fe400078e020b */
[----:B------:R-:W-:Y:S02]  /*2150*/  IMAD R135, R124, R13, R20 ;  /* 0x0000000d7c877224 */ /* 0x000fe400078e0214 */
[----:B------:R-:W-:-:S04]  /*2160*/  IMAD.MOV.U32 R20, RZ, RZ, R14 ;  /* 0x000000ffff147224 */ /* 0x000fc800078e000e */
[----:B------:R-:W-:-:S04]  /*2170*/  IMAD.WIDE.U32 R126, R124, R12, R20 ;  /* 0x0000000c7c7e7225 */ /* 0x000fc800078e0014 */
[----:B------:R-:W-:Y:S01]  /*2180*/  IMAD.IADD R127, R127, 0x1, R135 ;  /* 0x000000017f7f7824 */ /* 0x000fe200078e0287 */
[----:B--2---:R-:W-:-:S04]  /*2190*/  LEA R128, P2, R126, R8, 0x1 ;  /* 0x000000087e807211 */ /* 0x004fc800078408ff */
[----:B------:R-:W-:-:S05]  /*21a0*/  LEA.HI.X R129, R126, R9, R127, 0x1, P2 ;  /* 0x000000097e817211 */ /* 0x000fca00010f0c7f */
[----:B------:R0:W2:Y:S01]  /*21b0*/  @P1 LDG.E.LTC128B.U16 R131, desc[UR36][R128.64] ;  /* 0x0000002480831981 */ /* 0x0000a2000c1e1520 */
[----:B------:R-:W-:Y:S01]  /*21c0*/  LEA R132, P2, R130, UR4, 0x1 ;  /* 0x0000000482847c11 */ /* 0x000fe2000f8408ff */
[----:B------:R-:W-:Y:S01]  /*21d0*/  IMAD.WIDE.U32 R126, R124, R12, R6 ;  /* 0x0000000c7c7e7225 */ /* 0x000fe200078e0006 */
[----:B------:R-:W-:Y:S03]  /*21e0*/  BSSY B1, `(.L_x_35) ;  /* 0x0000013000017945 */ /* 0x000fe60003800000 */
[----:B------:R-:W-:Y:S02]  /*21f0*/  IMAD.IADD R127, R135, 0x1, R127 ;  /* 0x00000001877f7824 */ /* 0x000fe400078e027f */
[----:B------:R-:W-:-:S03]  /*2200*/  IMAD.WIDE.U32 R126, R121, R10, R126 ;  /* 0x0000000a797e7225 */ /* 0x000fc600078e007e */
[----:B0-----:R-:W-:Y:S01]  /*2210*/  LEA R128, P3, R126, R8, 0x1 ;  /* 0x000000087e807211 */ /* 0x001fe200078608ff */
[----:B--2---:R-:W-:-:S04]  /*2220*/  IMAD.U32 R133, R131, 0x10000, RZ ;  /* 0x0001000083857824 */ /* 0x004fc800078e00ff */
[----:B------:R-:W-:-:S04]  /*2230*/  FMUL R133, R133, R122 ;  /* 0x0000007a85857220 */ /* 0x000fc80000400000 */
[----:B------:R-:W-:Y:S01]  /*2240*/  FFMA R133, R72, R120, R133 ;  /* 0x0000007848857223 */ /* 0x000fe20000000085 */
[----:B------:R-:W-:-:S04]  /*2250*/  IMAD.IADD R72, R11, 0x1, R127 ;  /* 0x000000010b487824 */ /* 0x000fc800078e027f */
[----:B------:R-:W-:Y:S02]  /*2260*/  F2FP.BF16.F32.PACK_AB R129, RZ, R133 ;  /* 0x00000085ff81723e */ /* 0x000fe400000010ff */
[----:B------:R-:W-:Y:S02]  /*2270*/  LEA.HI.X R133, R130, UR5, R137, 0x1, P2 ;  /* 0x0000000582857c11 */ /* 0x000fe400090f0c89 */
[----:B------:R-:W-:Y:S02]  /*2280*/  ISETP.GT.AND P2, PT, R3, 0x1, P0 ;  /* 0x000000010300780c */ /* 0x000fe40000744270 */
[----:B------:R-:W-:Y:S02]  /*2290*/  PRMT R127, R129, 0x7610, R127 ;  /* 0x00007610817f7816 */ /* 0x000fe4000000007f */
[--C-:B------:R-:W-:Y:S01]  /*22a0*/  LEA.HI.X R129, R126, R9, R72.reuse, 0x1, P3 ;  /* 0x000000097e817211 */ /* 0x100fe200018f0c48 */
[C---:B------:R-:W-:Y:S01]  /*22b0*/  IMAD.SHL.U32 R126, R12.reuse, 0x8, RZ ;  /* 0x000000080c7e7824 */ /* 0x040fe200078e00ff */
[----:B------:R-:W-:Y:S01]  /*22c0*/  PRMT R72, R131, 0x7610, R72 ;  /* 0x0000761083487816 */ /* 0x000fe20000000048 */
[----:B------:R0:W-:Y:S02]  /*22d0*/  @P1 STG.E.U16 desc[UR36][R132.64], R127 ;  /* 0x0000007f84001986 */ /* 0x0001e4000c101524 */
[----:B0-----:R-:W-:-:S04]  /*22e0*/  SHF.L.U64.HI R127, R12, 0x3, R13 ;  /* 0x000000030c7f7819 */ /* 0x001fc8000001020d */
[----:B------:R-:W-:Y:S05]  /*22f0*/  @!P2 BRA `(.L_x_36) ;  /* 0x000000000004a947 */ /* 0x000fea0003800000 */
[----:B------:R0:W5:Y:S02]  /*2300*/  LDG.E.LTC128B.U16 R72, desc[UR36][R128.64+0x2] ;  /* 0x0000022480487981 */ /* 0x000164000c1e1520 */
.L_x_36:
[----:B------:R-:W-:Y:S05]  /*2310*/  BSYNC B1 ;  /* 0x0000000000017941 */ /* 0x000fea0003800000 */
.L_x_35:
[----:B-----5:R-:W-:Y:S01]  /*2320*/  IMAD.U32 R131, R72, 0x10000, RZ ;  /* 0x0001000048837824 */ /* 0x020fe200078e00ff */
[----:B------:R-:W-:Y:S01]  /*2330*/  ISETP.GT.AND P1, PT, R123, 0x8, PT ;  /* 0x000000087b00780c */ /* 0x000fe20003f24270 */
[----:B------:R-:W-:Y:S01]  /*2340*/  IMAD.WIDE.U32 R136, R124, R12, R126 ;  /* 0x0000000c7c887225 */ /* 0x000fe200078e007e */
[----:B------:R-:W-:-:S03]  /*2350*/  PRMT R139, R72, 0x7610, R139 ;  /* 0x00007610488b7816 */ /* 0x000fc6000000008b */
[----:B------:R-:W-:Y:S01]  /*2360*/  FMUL R130, R131, R122 ;  /* 0x0000007a83827220 */ /* 0x000fe20000400000 */
[----:B------:R-:W-:Y:S01]  /*2370*/  ISETP.GT.AND P3, PT, R3, RZ, P1 ;  /* 0x000000ff0300720c */ /* 0x000fe20000f64270 */
[----:B------:R-:W-:Y:S01]  /*2380*/  IMAD.IADD R135, R135, 0x1, R137 ;  /* 0x0000000187877824 */ /* 0x000fe200078e0289 */
[----:B------:R-:W-:Y:S01]  /*2390*/  IADD3 R131, P4, R14, R136, RZ ;  /* 0x000000880e837210 */ /* 0x000fe20007f9e0ff */
[----:B------:R-:W-:-:S04]  /*23a0*/  FFMA R73, R73, R120, R130 ;  /* 0x0000007849497223 */ /* 0x000fc80000000082 */
[----:B------:R-:W-:Y:S01]  /*23b0*/  IMAD.X R134, R135, 0x1, R21, P4 ;  /* 0x0000000187867824 */ /* 0x000fe200020e0615 */
[----:B------:R-:W-:Y:S02]  /*23c0*/  F2FP.BF16.F32.PACK_AB R73, RZ, R73 ;  /* 0x00000049ff49723e */ /* 0x000fe400000010ff */
[----:B------:R-:W-:Y:S02]  /*23d0*/  LEA R130, P4, R131, R8, 0x1 ;  /* 0x0000000883827211 */ /* 0x000fe400078808ff */
[----:B------:R-:W-:Y:S02]  /*23e0*/  PRMT R137, R73, 0x7610, R137 ;  /* 0x0000761049897816 */ /* 0x000fe40000000089 */
[----:B------:R-:W-:-:S03]  /*23f0*/  LEA.HI.X R131, R131, R9, R134, 0x1, P4 ;  /* 0x0000000983837211 */ /* 0x000fc600020f0c86 */
[----:B------:R1:W-:Y:S04]  /*2400*/  @P2 STG.E.U16 desc[UR36][R132.64+0x2], R137 ;  /* 0x0000028984002986 */ /* 0x0003e8000c101524 */
[----:B------:R2:W3:Y:S01]  /*2410*/  @P3 LDG.E.LTC128B.U16 R139, desc[UR36][R130.64] ;  /* 0x00000024828b3981 */ /* 0x0004e2000c1e1520 */
[----:B------:R-:W-:Y:S01]  /*2420*/  IMAD.SHL.U32 R72, R4, 0x10, RZ ;  /* 0x0000001004487824 */ /* 0x000fe200078e00ff */
[----:B------:R-:W-:Y:S01]  /*2430*/  IADD3 R136, P2, R6, R136, RZ ;  /* 0x0000008806887210 */ /* 0x000fe20007f5e0ff */
[----:B------:R-:W-:Y:S03]  /*2440*/  BSSY B1, `(.L_x_37) ;  /* 0x0000011000017945 */ /* 0x000fe60003800000 */
[----:B------:R-:W-:Y:S01]  /*2450*/  IADD3 R134, P4, R72, R132, RZ ;  /* 0x0000008448867210 */ /* 0x000fe20007f9e0ff */
[----:B-1----:R-:W-:Y:S01]  /*2460*/  IMAD.X R137, R7, 0x1, R135, P2 ;  /* 0x0000000107897824 */ /* 0x002fe200010e0687 */
[----:B------:R-:W-:Y:S01]  /*2470*/  ISETP.GT.AND P2, PT, R3, 0x1, P1 ;  /* 0x000000010300780c */ /* 0x000fe20000f44270 */
[----:B------:R-:W-:-:S04]  /*2480*/  IMAD.WIDE.U32 R136, R121, R10, R136 ;  /* 0x0000000a79887225 */ /* 0x000fc800078e0088 */
[----:B------:R-:W-:Y:S01]  /*2490*/  IMAD.IADD R137, R11, 0x1, R137 ;  /* 0x000000010b897824 */ /* 0x000fe200078e0289 */
[----:B--2---:R-:W-:-:S04]  /*24a0*/  LEA R130, P5, R136, R8, 0x1 ;  /* 0x0000000888827211 */ /* 0x004fc800078a08ff */
[----:B------:R-:W-:Y:S01]  /*24b0*/  LEA.HI.X R131, R136, R9, R137, 0x1, P5 ;  /* 0x0000000988837211 */ /* 0x000fe200028f0c89 */
[----:B---3--:R-:W-:-:S04]  /*24c0*/  IMAD.U32 R73, R139, 0x10000, RZ ;  /* 0x000100008b497824 */ /* 0x008fc800078e00ff */
[----:B------:R-:W-:-:S04]  /*24d0*/  FMUL R73, R73, R122 ;  /* 0x0000007a49497220 */ /* 0x000fc80000400000 */
[----:B------:R-:W-:Y:S01]  /*24e0*/  FFMA R74, R74, R120, R73 ;  /* 0x000000784a4a7223 */ /* 0x000fe20000000049 */
[----:B------:R-:W-:-:S04]  /*24f0*/  SHF.L.U64.HI R73, R4, 0x4, R5 ;  /* 0x0000000404497819 */ /* 0x000fc80000010205 */
[----:B------:R-:W-:Y:S01]  /*2500*/  F2FP.BF16.F32.PACK_AB R74, RZ, R74 ;  /* 0x0000004aff4a723e */ /* 0x000fe200000010ff */
[----:B------:R-:W-:-:S05]  /*2510*/  IMAD.X R135, R73, 0x1, R133, P4 ;  /* 0x0000000149877824 */ /* 0x000fca00020e0685 */
[----:B------:R1:W-:Y:S01]  /*2520*/  @P3 STG.E.U16 desc[UR36][R134.64], R74 ;  /* 0x0000004a86003986 */ /* 0x0003e2000c101524 */
[----:B------:R-:W-:Y:S05]  /*2530*/  @!P2 BRA `(.L_x_38) ;  /* 0x000000000004a947 */ /* 0x000fea0003800000 */
[----:B------:R2:W5:Y:S02]  /*2540*/  LDG.E.LTC128B.U16 R139, desc[UR36][R130.64+0x2] ;  /* 0x00000224828b7981 */ /* 0x000564000c1e1520 */
.L_x_38:
[----:B------:R-:W-:Y:S05]  /*2550*/  BSYNC B1 ;  /* 0x0000000000017941 */ /* 0x000fea0003800000 */
.L_x_37:
[----:B-----5:R-:W-:Y:S01]  /*2560*/  IMAD.U32 R137, R139, 0x10000, RZ ;  /* 0x000100008b897824 */ /* 0x020fe200078e00ff */
[----:B------:R-:W-:Y:S01]  /*2570*/  ISETP.GT.AND P3, PT, R3, 0x8, P0 ;  /* 0x000000080300780c */ /* 0x000fe20000764270 */
[----:B------:R-:W-:Y:S02]  /*2580*/  BSSY B1, `(.L_x_39) ;  /* 0x000000a000017945 */ /* 0x000fe40003800000 */
[----:B-1----:R-:W-:-:S04]  /*2590*/  FMUL R74, R137, R122 ;  /* 0x0000007a894a7220 */ /* 0x002fc80000400000 */
[----:B------:R-:W-:Y:S01]  /*25a0*/  FFMA R74, R75, R120, R74 ;  /* 0x000000784b4a7223 */ /* 0x000fe2000000004a */
[----:B------:R-:W-:-:S04]  /*25b0*/  @P2 IMAD.MOV.U32 R75, RZ, RZ, R135 ;  /* 0x000000ffff4b2224 */ /* 0x000fc800078e0087 */
[----:B------:R-:W-:-:S04]  /*25c0*/  F2FP.BF16.F32.PACK_AB R74, RZ, R74 ;  /* 0x0000004aff4a723e */ /* 0x000fc800000010ff */
[----:B------:R-:W-:Y:S01]  /*25d0*/  PRMT R136, R74, 0x7610, R136 ;  /* 0x000076104a887816 */ /* 0x000fe20000000088 */
[----:B------:R-:W-:-:S05]  /*25e0*/  @P2 IMAD.MOV.U32 R74, RZ, RZ, R134 ;  /* 0x000000ffff4a2224 */ /* 0x000fca00078e0086 */
[----:B------:R1:W-:Y:S01]  /*25f0*/  @P2 STG.E.U16 desc[UR36][R74.64+0x2], R136 ;  /* 0x000002884a002986 */ /* 0x0003e2000c101524 */
[----:B------:R-:W-:Y:S05]  /*2600*/  @!P3 BRA `(.L_x_40) ;  /* 0x000000000004b947 */ /* 0x000fea0003800000 */
[----:B------:R3:W5:Y:S02]  /*2610*/  LDG.E.LTC128B.U16 R139, desc[UR36][R128.64+0x10] ;  /* 0x00001024808b7981 */ /* 0x000764000c1e1520 */
.L_x_40:
[----:B------:R-:W-:Y:S05]  /*2620*/  BSYNC B1 ;  /* 0x0000000000017941 */ /* 0x000fea0003800000 */
.L_x_39:
[----:B-1---5:R-:W-:Y:S01]  /*2630*/  IMAD.U32 R75, R139, 0x10000, RZ ;  /* 0x000100008b4b7824 */ /* 0x022fe200078e00ff */
[----:B------:R-:W-:Y:S01]  /*2640*/  ISETP.GT.AND P2, PT, R3, 0x9, P0 ;  /* 0x000000090300780c */ /* 0x000fe20000744270 */
[----:B------:R-:W-:Y:S01]  /*2650*/  @P3 IMAD.MOV.U32 R74, RZ, RZ, R132 ;  /* 0x000000ffff4a3224 */ /* 0x000fe200078e0084 */
[----:B------:R-:W-:Y:S01]  /*2660*/  BSSY B1, `(.L_x_41) ;  /* 0x0000009000017945 */ /* 0x000fe20003800000 */
[----:B------:R-:W-:-:S04]  /*2670*/  FMUL R75, R75, R122 ;  /* 0x0000007a4b4b7220 */ /* 0x000fc80000400000 */
[----:B------:R-:W-:-:S05]  /*2680*/  FFMA R75, R76, R120, R75 ;  /* 0x000000784c4b7223 */ /* 0x000fca000000004b */
[----:B------:R-:W-:-:S04]  /*2690*/  F2FP.BF16.F32.PACK_AB R75, RZ, R75 ;  /* 0x0000004bff4b723e */ /* 0x000fc800000010ff */
[----:B------:R-:W-:Y:S01]  /*26a0*/  PRMT R76, R75, 0x7610, R76 ;  /* 0x000076104b4c7816 */ /* 0x000fe2000000004c */
[----:B------:R-:W-:-:S05]  /*26b0*/  @P3 IMAD.MOV.U32 R75, RZ, RZ, R133 ;  /* 0x000000ffff4b3224 */ /* 0x000fca00078e0085 */
[----:B------:R1:W-:Y:S01]  /*26c0*/  @P3 STG.E.U16 desc[UR36][R74.64+0x10], R76 ;  /* 0x0000104c4a003986 */ /* 0x0003e2000c101524 */
[----:B------:R-:W-:Y:S05]  /*26d0*/  @!P2 BRA `(.L_x_42) ;  /* 0x000000000004a947 */ /* 0x000fea0003800000 */
[----:B------:R4:W5:Y:S02]  /*26e0*/  LDG.E.LTC128B.U16 R139, desc[UR36][R128.64+0x12] ;  /* 0x00001224808b7981 */ /* 0x000964000c1e1520 */
.L_x_42:
[----:B------:R-:W-:Y:S05]  /*26f0*/  BSYNC B1 ;  /* 0x0000000000017941 */ /* 0x000fea0003800000 */
.L_x_41:
[----:B-1---5:R-:W-:Y:S01]  /*2700*/  IMAD.U32 R75, R139, 0x10000, RZ ;  /* 0x000100008b4b7824 */ /* 0x022fe200078e00ff */
[----:B------:R-:W-:Y:S01]  /*2710*/  ISETP.GT.AND P3, PT, R3, 0x8, P1 ;  /* 0x000000080300780c */ /* 0x000fe20000f64270 */
[----:B------:R-:W-:Y:S02]  /*2720*/  BSSY B1, `(.L_x_43) ;  /* 0x000000a000017945 */ /* 0x000fe40003800000 */
[----:B------:R-:W-:Y:S01]  /*2730*/  FMUL R74, R75, R122 ;  /* 0x0000007a4b4a7220 */ /* 0x000fe20000400000 */
[----:B------:R-:W-:-:S03]  /*2740*/  @P2 IMAD.MOV.U32 R75, RZ, RZ, R133 ;  /* 0x000000ffff4b2224 */ /* 0x000fc600078e0085 */
[----:B------:R-:W-:-:S05]  /*2750*/  FFMA R74, R77, R120, R74 ;  /* 0x000000784d4a7223 */ /* 0x000fca000000004a */
[----:B------:R-:W-:-:S04]  /*2760*/  F2FP.BF16.F32.PACK_AB R74, RZ, R74 ;  /* 0x0000004aff4a723e */ /* 0x000fc800000010ff */
[----:B------:R-:W-:Y:S01]  /*2770*/  PRMT R76, R74, 0x7610, R76 ;  /* 0x000076104a4c7816 */ /* 0x000fe2000000004c */
[----:B------:R-:W-:-:S05]  /*2780*/  @P2 IMAD.MOV.U32 R74, RZ, RZ, R132 ;  /* 0x000000ffff4a2224 */ /* 0x000fca00078e0084 */
[----:B------:R1:W-:Y:S01]  /*2790*/  @P2 STG.E.U16 desc[UR36][R74.64+0x12], R76 ;  /* 0x0000124c4a002986 */ /* 0x0003e2000c101524 */
[----:B------:R-:W-:Y:S05]  /*27a0*/  @!P3 BRA `(.L_x_44) ;  /* 0x000000000004b947 */ /* 0x000fea0003800000 */
[----:B------:R0:W5:Y:S02]  /*27b0*/  LDG.E.LTC128B.U16 R139, desc[UR36][R130.64+0x10] ;  /* 0x00001024828b7981 */ /* 0x000164000c1e1520 */
.L_x_44:
[----:B------:R-:W-:Y:S05]  /*27c0*/  BSYNC B1 ;  /* 0x0000000000017941 */ /* 0x000fea0003800000 */
.L_x_43:
        /* <DEDUP_REMOVED lines=12> */
.L_x_46:
[----:B------:R-:W-:Y:S05]  /*2890*/  BSYNC B1 ;  /* 0x0000000000017941 */ /* 0x000fea0003800000 */
.L_x_45:
        /* <DEDUP_REMOVED lines=12> */
.L_x_48:
[----:B------:R-:W-:Y:S05]  /*2960*/  BSYNC B1 ;  /* 0x0000000000017941 */ /* 0x000fea0003800000 */
.L_x_47:
[----:B-1---5:R-:W-:Y:S01]  /*2970*/  IMAD.U32 R75, R139, 0x10000, RZ ;  /* 0x000100008b4b7824 */ /* 0x022fe200078e00ff */
[----:B------:R-:W-:Y:S01]  /*2980*/  @P3 MOV R74, R132 ;  /* 0x00000084004a3202 */ /* 0x000fe20000000f00 */
[----:B------:R-:W-:Y:S01]  /*2990*/  BSSY B1, `(.L_x_49) ;  /* 0x000000a000017945 */ /* 0x000fe20003800000 */
[----:B------:R-:W-:Y:S01]  /*29a0*/  ISETP.GT.AND P2, PT, R3, 0x11, P0 ;  /* 0x000000110300780c */ /* 0x000fe20000744270 */
        /* <DEDUP_REMOVED lines=8> */
.L_x_50:
[----:B------:R-:W-:Y:S05]  /*2a30*/  BSYNC B1 ;  /* 0x0000000000017941 */ /* 0x000fea0003800000 */
.L_x_49:
        /* <DEDUP_REMOVED lines=12> */
.L_x_52:
[----:B------:R-:W-:Y:S05]  /*2b00*/  BSYNC B1 ;  /* 0x0000000000017941 */ /* 0x000fea0003800000 */
.L_x_51:
        /* <DEDUP_REMOVED lines=12> */
.L_x_54:
[----:B------:R-:W-:Y:S05]  /*2bd0*/  BSYNC B1 ;  /* 0x0000000000017941 */ /* 0x000fea0003800000 */
.L_x_53:
        /* <DEDUP_REMOVED lines=12> */
.L_x_56:
[----:B------:R-:W-:Y:S05]  /*2ca0*/  BSYNC B1 ;  /* 0x0000000000017941 */ /* 0x000fea0003800000 */
.L_x_55:
        /* <DEDUP_REMOVED lines=12> */
.L_x_58:
[----:B------:R-:W-:Y:S05]  /*2d70*/  BSYNC B1 ;  /* 0x0000000000017941 */ /* 0x000fea0003800000 */
.L_x_57:
        /* <DEDUP_REMOVED lines=12> */
.L_x_60:
[----:B------:R-:W-:Y:S05]  /*2e40*/  BSYNC B1 ;  /* 0x0000000000017941 */ /* 0x000fea0003800000 */
.L_x_59:
        /* <DEDUP_REMOVED lines=12> */
.L_x_62:
[----:B------:R-:W-:Y:S05]  /*2f10*/  BSYNC B1 ;  /* 0x0000000000017941 */ /* 0x000fea0003800000 */
.L_x_61:
        /* <DEDUP_REMOVED lines=12> */
.L_x_64:
[----:B------:R-:W-:Y:S05]  /*2fe0*/  BSYNC B1 ;  /* 0x0000000000017941 */ /* 0x000fea0003800000 */
.L_x_63:
        /* <DEDUP_REMOVED lines=12> */
.L_x_66:
[----:B------:R-:W-:Y:S05]  /*30b0*/  BSYNC B1 ;  /* 0x0000000000017941 */ /* 0x000fea0003800000 */
.L_x_65:
        /* <DEDUP_REMOVED lines=12> */
.L_x_68:
[----:B------:R-:W-:Y:S05]  /*3180*/  BSYNC B1 ;  /* 0x0000000000017941 */ /* 0x000fea0003800000 */
.L_x_67:
        /* <DEDUP_REMOVED lines=12> */
.L_x_70:
[----:B------:R-:W-:Y:S05]  /*3250*/  BSYNC B1 ;  /* 0x0000000000017941 */ /* 0x000fea0003800000 */
.L_x_69:
[----:B-1---5:R-:W-:Y:S01]  /*3260*/  SHF.L.U32 R75, R139, 0x10, RZ ;  /* 0x000000108b4b7819 */ /* 0x022fe200000006ff */
[----:B------:R-:W-:Y:S01]  /*3270*/  BSSY B1, `(.L_x_71) ;  /* 0x000000b000017945 */ /* 0x000fe20003800000 */
[----:B------:R-:W-:-:S03]  /*3280*/  ISETP.GT.AND P3, PT, R3, 0x28, P0 ;  /* 0x000000280300780c */ /* 0x000fc60000764270 */
        /* <DEDUP_REMOVED lines=9> */
.L_x_72:
[----:B------:R-:W-:Y:S05]  /*3320*/  BSYNC B1 ;  /* 0x0000000000017941 */ /* 0x000fea0003800000 */
.L_x_71:
        /* <DEDUP_REMOVED lines=12> */
.L_x_74:
[----:B------:R-:W-:Y:S05]  /*33f0*/  BSYNC B1 ;  /* 0x0000000000017941 */ /* 0x000fea0003800000 */
.L_x_73:
        /* <DEDUP_REMOVED lines=12> */
.L_x_76:
[----:B------:R-:W-:Y:S05]  /*34c0*/  BSYNC B1 ;  /* 0x0000000000017941 */ /* 0x000fea0003800000 */
.L_x_75:
        /* <DEDUP_REMOVED lines=12> */
.L_x_78:
[----:B------:R-:W-:Y:S05]  /*3590*/  BSYNC B1 ;  /* 0x0000000000017941 */ /* 0x000fea0003800000 */
.L_x_77:
        /* <DEDUP_REMOVED lines=12> */
.L_x_80:
[----:B------:R-:W-:Y:S05]  /*3660*/  BSYNC B1 ;  /* 0x0000000000017941 */ /* 0x000fea0003800000 */
.L_x_79:
        /* <DEDUP_REMOVED lines=12> */
.L_x_82:
[----:B------:R-:W-:Y:S05]  /*3730*/  BSYNC B1 ;  /* 0x0000000000017941 */ /* 0x000fea0003800000 */
.L_x_81:
        /* <DEDUP_REMOVED lines=12> */
.L_x_84:
[----:B------:R-:W-:Y:S05]  /*3800*/  BSYNC B1 ;  /* 0x0000000000017941 */ /* 0x000fea0003800000 */
.L_x_83:
        /* <DEDUP_REMOVED lines=12> */
.L_x_86:
[----:B------:R-:W-:Y:S05]  /*38d0*/  BSYNC B1 ;  /* 0x0000000000017941 */ /* 0x000fea0003800000 */
.L_x_85:
        /* <DEDUP_REMOVED lines=12> */
.L_x_88:
[----:B------:R-:W-:Y:S05]  /*39a0*/  BSYNC B1 ;  /* 0x0000000000017941 */ /* 0x000fea0003800000 */
.L_x_87:
        /* <DEDUP_REMOVED lines=12> */
.L_x_90:
[----:B------:R-:W-:Y:S05]  /*3a70*/  BSYNC B1 ;  /* 0x0000000000017941 */ /* 0x000fea0003800000 */
.L_x_89:
[----:B-1---5:R-:W-:Y:S01]  /*3a80*/  IMAD.U32 R75, R139, 0x10000, RZ ;  /* 0x000100008b4b7824 */ /* 0x022fe200078e00ff */
[----:B------:R-:W-:Y:S01]  /*3a90*/  ISETP.GT.AND P3, PT, R3, 0x38, P1 ;  /* 0x000000380300780c */ /* 0x000fe20000f64270 */
[----:B------:R-:W-:Y:S02]  /*3aa0*/  BSSY B1, `(.L_x_91) ;  /* 0x000000a000017945 */ /* 0x000fe40003800000 */
[----:B------:R-:W-:Y:S01]  /*3ab0*/  FMUL R74, R75, R122 ;  /* 0x0000007a4b4a7220 */ /* 0x000fe20000400000 */
[----:B------:R-:W-:-:S03]  /*3ac0*/  @P2 MOV R75, R133 ;  /* 0x00000085004b2202 */ /* 0x000fc60000000f00 */
[----:B------:R-:W-:-:S05]  /*3ad0*/  FFMA R74, R101, R120, R74 ;  /* 0x00000078654a7223 */ /* 0x000fca000000004a */
[----:B------:R-:W-:-:S04]  /*3ae0*/  F2FP.BF16.F32.PACK_AB R74, RZ, R74 ;  /* 0x0000004aff4a723e */ /* 0x000fc800000010ff */
[----:B------:R-:W-:Y:S01]  /*3af0*/  PRMT R76, R74, 0x7610, R76 ;  /* 0x000076104a4c7816 */ /* 0x000fe2000000004c */
[----:B------:R-:W-:-:S05]  /*3b00*/  @P2 IMAD.MOV.U32 R74, RZ, RZ, R132 ;  /* 0x000000ffff4a2224 */ /* 0x000fca00078e0084 */
[----:B------:R1:W-:Y:S01]  /*3b10*/  @P2 STG.E.U16 desc[UR36][R74.64+0x72], R76 ;  /* 0x0000724c4a002986 */ /* 0x0003e2000c101524 */
[----:B------:R-:W-:Y:S05]  /*3b20*/  @!P3 BRA `(.L_x_92) ;  /* 0x000000000004b947 */ /* 0x000fea0003800000 */
[----:B------:R0:W5:Y:S02]  /*3b30*/  LDG.E.LTC128B.U16 R139, desc[UR36][R130.64+0x70] ;  /* 0x00007024828b7981 */ /* 0x000164000c1e1520 */
.L_x_92:
[----:B------:R-:W-:Y:S05]  /*3b40*/  BSYNC B1 ;  /* 0x0000000000017941 */ /* 0x000fea0003800000 */
.L_x_91:
        /* <DEDUP_REMOVED lines=12> */
.L_x_94:
[----:B------:R-:W-:Y:S05]  /*3c10*/  BSYNC B1 ;  /* 0x0000000000017941 */ /* 0x000fea0003800000 */
.L_x_93:
        /* <DEDUP_REMOVED lines=12> */
.L_x_96:
[----:B------:R-:W-:Y:S05]  /*3ce0*/  BSYNC B1 ;  /* 0x0000000000017941 */ /* 0x000fea0003800000 */
.L_x_95:
        /* <DEDUP_REMOVED lines=12> */
.L_x_98:
[----:B------:R-:W-:Y:S05]  /*3db0*/  BSYNC B1 ;  /* 0x0000000000017941 */ /* 0x000fea0003800000 */
.L_x_97:
        /* <DEDUP_REMOVED lines=12> */
.L_x_100:
[----:B------:R-:W-:Y:S05]  /*3e80*/  BSYNC B1 ;  /* 0x0000000000017941 */ /* 0x000fea0003800000 */
.L_x_99:
        /* <DEDUP_REMOVED lines=12> */
.L_x_102:
[----:B------:R-:W-:Y:S05]  /*3f50*/  BSYNC B1 ;  /* 0x0000000000017941 */ /* 0x000fea0003800000 */
.L_x_101:
        /* <DEDUP_REMOVED lines=12> */
.L_x_104:
[----:B------:R-:W-:Y:S05]  /*4020*/  BSYNC B1 ;  /* 0x0000000000017941 */ /* 0x000fea0003800000 */
.L_x_103:
        /* <DEDUP_REMOVED lines=12> */
.L_x_106:
[----:B------:R-:W-:Y:S05]  /*40f0*/  BSYNC B1 ;  /* 0x0000000000017941 */ /* 0x000fea0003800000 */
.L_x_105:
        /* <DEDUP_REMOVED lines=12> */
.L_x_108:
[----:B------:R-:W-:Y:S05]  /*41c0*/  BSYNC B1 ;  /* 0x0000000000017941 */ /* 0x000fea0003800000 */
.L_x_107:
        /* <DEDUP_REMOVED lines=12> */
.L_x_110:
[----:B------:R-:W-:Y:S05]  /*4290*/  BSYNC B1 ;  /* 0x0000000000017941 */ /* 0x000fea0003800000 */
.L_x_109:
        /* <DEDUP_REMOVED lines=12> */
.L_x_112:
[----:B------:R-:W-:Y:S05]  /*4360*/  BSYNC B1 ;  /* 0x0000000000017941 */ /* 0x000fea0003800000 */
.L_x_111:
        /* <DEDUP_REMOVED lines=12> */
.L_x_114:
[----:B------:R-:W-:Y:S05]  /*4430*/  BSYNC B1 ;  /* 0x0000000000017941 */ /* 0x000fea0003800000 */
.L_x_113:
        /* <DEDUP_REMOVED lines=12> */
.L_x_116:
[----:B------:R-:W-:Y:S05]  /*4500*/  BSYNC B1 ;  /* 0x0000000000017941 */ /* 0x000fea0003800000 */
.L_x_115:
        /* <DEDUP_REMOVED lines=12> */
.L_x_118:
[----:B------:R-:W-:Y:S05]  /*45d0*/  BSYNC B1 ;  /* 0x0000000000017941 */ /* 0x000fea0003800000 */
.L_x_117:
        /* <DEDUP_REMOVED lines=12> */
.L_x_120:
[----:B------:R-:W-:Y:S05]  /*46a0*/  BSYNC B1 ;  /* 0x0000000000017941 */ /* 0x000fea0003800000 */
.L_x_119:
        /* <DEDUP_REMOVED lines=12> */
.L_x_122:
[----:B------:R-:W-:Y:S05]  /*4770*/  BSYNC B1 ;  /* 0x0000000000017941 */ /* 0x000fea0003800000 */
.L_x_121:
        /* <DEDUP_REMOVED lines=12> */
.L_x_124:
[----:B------:R-:W-:Y:S05]  /*4840*/  BSYNC B1 ;  /* 0x0000000000017941 */ /* 0x000fea0003800000 */
.L_x_123:
[----:B-1---5:R-:W-:Y:S01]  /*4850*/  IMAD.U32 R75, R139, 0x10000, RZ ;  /* 0x000100008b4b7824 */ /* 0x022fe200078e00ff */
[----:B------:R-:W-:Y:S01]  /*4860*/  ISETP.GT.AND P1, PT, R3, 0x59, P1 ;  /* 0x000000590300780c */ /* 0x000fe20000f24270 */
[----:B------:R-:W-:Y:S01]  /*4870*/  @P2 IMAD.MOV.U32 R74, RZ, RZ, R134 ;  /* 0x000000ffff4a2224 */ /* 0x000fe200078e0086 */
[----:B------:R-:W-:Y:S01]  /*4880*/  BSSY B1, `(.L_x_125) ;  /* 0x000000a000017945 */ /* 0x000fe20003800000 */
[----:B------:R-:W-:Y:S01]  /*4890*/  FMUL R75, R75, R122 ;  /* 0x0000007a4b4b7220 */ /* 0x000fe20000400000 */
[----:B------:R-:W-:-:S03]  /*48a0*/  IADD3 R83, P0, R124, 0x80, RZ ;  /* 0x000000807c537810 */ /* 0x000fc60007f1e0ff */
[----:B------:R-:W-:-:S05]  /*48b0*/  FFMA R75, R118, R120, R75 ;  /* 0x00000078764b7223 */ /* 0x000fca000000004b */
[----:B------:R-:W-:-:S04]  /*48c0*/  F2FP.BF16.F32.PACK_AB R75, RZ, R75 ;  /* 0x0000004bff4b723e */ /* 0x000fc800000010ff */
[----:B------:R-:W-:Y:S01]  /*48d0*/  PRMT R76, R75, 0x7610, R76 ;  /* 0x000076104b4c7816 */ /* 0x000fe2000000004c */
[----:B------:R-:W-:-:S05]  /*48e0*/  @P2 IMAD.MOV.U32 R75, RZ, RZ, R135 ;  /* 0x000000ffff4b2224 */ /* 0x000fca00078e0087 */
[----:B------:R1:W-:Y:S01]  /*48f0*/  @P2 STG.E.U16 desc[UR36][R74.64+0xb0], R76 ;  /* 0x0000b04c4a002986 */ /* 0x0003e2000c101524 */
[----:B------:R-:W-:Y:S05]  /*4900*/  @!P1 BRA `(.L_x_126) ;  /* 0x0000000000049947 */ /* 0x000fea0003800000 */
[----:B------:R0:W5:Y:S02]  /*4910*/  LDG.E.LTC128B.U16 R139, desc[UR36][R130.64+0xb2] ;  /* 0x0000b224828b7981 */ /* 0x000164000c1e1520 */
.L_x_126:
[----:B------:R-:W-:Y:S05]  /*4920*/  BSYNC B1 ;  /* 0x0000000000017941 */ /* 0x000fea0003800000 */
.L_x_125:
[----:B-1---5:R-:W-:Y:S01]  /*4930*/  IMAD.U32 R75, R139, 0x10000, RZ ;  /* 0x000100008b4b7824 */ /* 0x022fe200078e00ff */
[----:B------:R-:W-:Y:S01]  /*4940*/  BSSY B1, `(.L_x_127) ;  /* 0x0000011000017945 */ /* 0x000fe20003800000 */
[----:B------:R-:W-:Y:S01]  /*4950*/  IMAD.X R125, RZ, RZ, R125, P0 ;  /* 0x000000ffff7d7224 */ /* 0x000fe200000e067d */
[----:B------:R-:W-:Y:S01]  /*4960*/  ISETP.GT.AND P0, PT, R123, 0x80, PT ;  /* 0x000000807b00780c */ /* 0x000fe20003f04270 */
[----:B------:R-:W-:Y:S02]  /*4970*/  FMUL R74, R75, R122 ;  /* 0x0000007a4b4a7220 */ /* 0x000fe40000400000 */
[----:B------:R-:W-:Y:S01]  /*4980*/  IMAD R76, R125, R12, RZ ;  /* 0x0000000c7d4c7224 */ /* 0x000fe200078e02ff */
[----:B------:R-:W-:Y:S01]  /*4990*/  ISETP.GT.AND P3, PT, R3, RZ, P0 ;  /* 0x000000ff0300720c */ /* 0x000fe20000764270 */
[----:B------:R-:W-:Y:S01]  /*49a0*/  FFMA R119, R119, R120, R74 ;  /* 0x0000007877777223 */ /* 0x000fe2000000004a */
[----:B------:R-:W-:-:S04]  /*49b0*/  IMAD.WIDE.U32 R74, R83, R12, R20 ;  /* 0x0000000c534a7225 */ /* 0x000fc800078e0014 */
[----:B------:R-:W-:Y:S01]  /*49c0*/  F2FP.BF16.F32.PACK_AB R119, RZ, R119 ;  /* 0x00000077ff77723e */ /* 0x000fe200000010ff */
[----:B------:R-:W-:Y:S01]  /*49d0*/  IMAD R81, R83, R13, R76 ;  /* 0x0000000d53517224 */ /* 0x000fe200078e024c */
[----:B------:R-:W-:-:S03]  /*49e0*/  LEA R76, P2, R74, R8, 0x1 ;  /* 0x000000084a4c7211 */ /* 0x000fc600078408ff */
[----:B------:R1:W-:Y:S01]  /*49f0*/  @P1 STG.E.U16 desc[UR36][R134.64+0xb2], R119 ;  /* 0x0000b27786001986 */ /* 0x0003e2000c101524 */
[----:B------:R-:W-:-:S05]  /*4a00*/  IMAD.IADD R13, R75, 0x1, R81 ;  /* 0x000000014b0d7824 */ /* 0x000fca00078e0251 */
[----:B------:R-:W-:Y:S01]  /*4a10*/  LEA.HI.X R77, R74, R9, R13, 0x1, P2 ;  /* 0x000000094a4d7211 */ /* 0x000fe200010f0c0d */
[----:B------:R-:W-:Y:S01]  /*4a20*/  IMAD.WIDE.U32 R74, R83, R12, R6 ;  /* 0x0000000c534a7225 */ /* 0x000fe200078e0006 */
[----:B------:R-:W-:Y:S06]  /*4a30*/  @!P3 BRA `(.L_x_128) ;  /* 0x000000000004b947 */ /* 0x000fec0003800000 */
[----:B------:R0:W5:Y:S02]  /*4a40*/  LDG.E.LTC128B.U16 R139, desc[UR36][R76.64] ;  /* 0x000000244c8b7981 */ /* 0x000164000c1e1520 */
.L_x_128:
[----:B------:R-:W-:Y:S05]  /*4a50*/  BSYNC B1 ;  /* 0x0000000000017941 */ /* 0x000fea0003800000 */
.L_x_127:
[----:B-----5:R-:W-:Y:S01]  /*4a60*/  IMAD.U32 R13, R139, 0x10000, RZ ;  /* 0x000100008b0d7824 */ /* 0x020fe200078e00ff */
[C---:B0-----:R-:W-:Y:S01]  /*4a70*/  LEA R76, P1, R4.reuse, R132, 0x8 ;  /* 0x00000084044c7211 */ /* 0x041fe200078240ff */
[----:B------:R-:W-:Y:S01]  /*4a80*/  IMAD.IADD R75, R81, 0x1, R75 ;  /* 0x00000001514b7824 */ /* 0x000fe200078e024b */
[----:B------:R-:W-:Y:S01]  /*4a90*/  ISETP.GT.AND P2, PT, R3, 0x1, P0 ;  /* 0x000000010300780c */ /* 0x000fe20000744270 */
[----:B------:R-:W-:Y:S01]  /*4aa0*/  FMUL R13, R13, R122 ;  /* 0x0000007a0d0d7220 */ /* 0x000fe20000400000 */
[----:B------:R-:W-:Y:S01]  /*4ab0*/  LEA.HI.X R77, R4, R133, R5, 0x8, P1 ;  /* 0x00000085044d7211 */ /* 0x000fe200008f4405 */
[----:B------:R-:W-:Y:S01]  /*4ac0*/  IMAD.WIDE.U32 R78, R121, R10, R74 ;  /* 0x0000000a794e7225 */ /* 0x000fe200078e004a */
[----:B------:R-:W-:Y:S03]  /*4ad0*/  BSSY B1, `(.L_x_129) ;  /* 0x0000009000017945 */ /* 0x000fe60003800000 */
[----:B------:R-:W-:Y:S01]  /*4ae0*/  FFMA R13, R24, R120, R13 ;  /* 0x00000078180d7223 */ /* 0x000fe2000000000d */
[----:B------:R-:W-:Y:S01]  /*4af0*/  IMAD.IADD R24, R11, 0x1, R79 ;  /* 0x000000010b187824 */ /* 0x000fe200078e024f */
[----:B------:R-:W-:-:S03]  /*4b00*/  LEA R74, P4, R78, R8, 0x1 ;  /* 0x000000084e4a7211 */ /* 0x000fc600078808ff */
[----:B------:R-:W-:Y:S02]  /*4b10*/  F2FP.BF16.F32.PACK_AB R13, RZ, R13 ;  /* 0x0000000dff0d723e */ /* 0x000fe400000010ff */
[----:B------:R-:W-:-:S03]  /*4b20*/  LEA.HI.X R75, R78, R9, R24, 0x1, P4 ;  /* 0x000000094e4b7211 */ /* 0x000fc600020f0c18 */
[----:B------:R0:W-:Y:S01]  /*4b30*/  @P3 STG.E.U16 desc[UR36][R76.64], R13 ;  /* 0x0000000d4c003986 */ /* 0x0001e2000c101524 */
[----:B------:R-:W-:Y:S05]  /*4b40*/  @!P2 BRA `(.L_x_130) ;  /* 0x000000000004a947 */ /* 0x000fea0003800000 */
[----:B------:R0:W5:Y:S02]  /*4b50*/  LDG.E.LTC128B.U16 R139, desc[UR36][R74.64+0x2] ;  /* 0x000002244a8b7981 */ /* 0x000164000c1e1520 */
.L_x_130:
[----:B------:R-:W-:Y:S05]  /*4b60*/  BSYNC B1 ;  /* 0x0000000000017941 */ /* 0x000fea0003800000 */
.L_x_129:
[----:B-----5:R-:W-:Y:S01]  /*4b70*/  IMAD.U32 R5, R139, 0x10000, RZ ;  /* 0x000100008b057824 */ /* 0x020fe200078e00ff */
[----:B------:R-:W-:Y:S01]  /*4b80*/  ISETP.GT.AND P1, PT, R123, 0x88, PT ;  /* 0x000000887b00780c */ /* 0x000fe20003f24270 */
[----:B0-----:R-:W-:Y:S01]  /*4b90*/  IMAD.WIDE.U32 R12, R83, R12, R126 ;  /* 0x0000000c530c7225 */ /* 0x001fe200078e007e */
[----:B------:R-:W-:Y:S03]  /*4ba0*/  BSSY B1, `(.L_x_131) ;  /* 0x0000011000017945 */ /* 0x000fe60003800000 */
[----:B------:R-:W-:Y:S01]  /*4bb0*/  FMUL R4, R5, R122 ;  /* 0x0000007a05047220 */ /* 0x000fe20000400000 */
[----:B------:R-:W-:Y:S01]  /*4bc0*/  ISETP.GT.AND P3, PT, R3, RZ, P1 ;  /* 0x000000ff0300720c */ /* 0x000fe20000f64270 */
[----:B------:R-:W-:Y:S01]  /*4bd0*/  IMAD.IADD R81, R81, 0x1, R13 ;  /* 0x0000000151517824 */ /* 0x000fe200078e020d */
[----:B------:R-:W-:Y:S01]  /*4be0*/  IADD3 R14, P5, R14, R12, RZ ;  /* 0x0000000c0e0e7210 */ /* 0x000fe20007fbe0ff */
[----:B------:R-:W-:Y:S01]  /*4bf0*/  FFMA R4, R25, R120, R4 ;  /* 0x0000007819047223 */ /* 0x000fe20000000004 */
[----:B------:R-:W-:Y:S01]  /*4c00*/  @P2 IMAD.MOV.U32 R15, RZ, RZ, R77 ;  /* 0x000000ffff0f2224 */ /* 0x000fe200078e004d */
[----:B------:R-:W-:-:S02]  /*4c10*/  IADD3 R12, P4, R6, R12, RZ ;  /* 0x0000000c060c7210 */ /* 0x000fc40007f9e0ff */
[--C-:B------:R-:W-:Y:S01]  /*4c20*/  IMAD.X R20, R81, 0x1, R21.reuse, P5 ;  /* 0x0000000151147824 */ /* 0x100fe200028e0615 */
[----:B------:R-:W-:Y:S02]  /*4c30*/  F2FP.BF16.F32.PACK_AB R5, RZ, R4 ;  /* 0x00000004ff05723e */ /* 0x000fe400000010ff */
[C---:B------:R-:W-:Y:S02]  /*4c40*/  LEA R4, P5, R14.reuse, R8, 0x1 ;  /* 0x000000080e047211 */ /* 0x040fe400078a08ff */
[----:B------:R-:W-:Y:S02]  /*4c50*/  PRMT R21, R5, 0x7610, R21 ;  /* 0x0000761005157816 */ /* 0x000fe40000000015 */
[----:B------:R-:W-:Y:S01]  /*4c60*/  LEA.HI.X R5, R14, R9, R20, 0x1, P5 ;  /* 0x000000090e057211 */ /* 0x000fe200028f0c14 */
[----:B------:R-:W-:-:S05]  /*4c70*/  @P2 IMAD.MOV.U32 R14, RZ, RZ, R76 ;  /* 0x000000ffff0e2224 */ /* 0x000fca00078e004c */
[----:B------:R0:W-:Y:S01]  /*4c80*/  @P2 STG.E.U16 desc[UR36][R14.64+0x2], R21 ;  /* 0x000002150e002986 */ /* 0x0001e2000c101524 */
[----:B------:R-:W-:Y:S05]  /*4c90*/  @!P3 BRA `(.L_x_132) ;  /* 0x000000000004b947 */ /* 0x000fea0003800000 */
[----:B------:R0:W5:Y:S02]  /*4ca0*/  LDG.E.LTC128B.U16 R139, desc[UR36][R4.64] ;  /* 0x00000024048b7981 */ /* 0x000164000c1e1520 */
.L_x_132:
[----:B------:R-:W-:Y:S05]  /*4cb0*/  BSYNC B1 ;  /* 0x0000000000017941 */ /* 0x000fea0003800000 */
.L_x_131:
[----:B0----5:R-:W-:Y:S01]  /*4cc0*/  IMAD.U32 R5, R139, 0x10000, RZ ;  /* 0x000100008b057824 */ /* 0x021fe200078e00ff */
[----:B------:R-:W-:Y:S01]  /*4cd0*/  IADD3.X R13, R7, R81, RZ, P4, !PT ;  /* 0x00000051070d7210 */ /* 0x000fe200027fe4ff */
[----:B------:R-:W-:Y:S01]  /*4ce0*/  BSSY B1, `(.L_x_133) ;  /* 0x000000e000017945 */ /* 0x000fe20003800000 */
[----:B------:R-:W-:Y:S01]  /*4cf0*/  IADD3 R72, P4, R76, R72, RZ ;  /* 0x000000484c487210 */ /* 0x000fe20007f9e0ff */
[----:B------:R-:W-:Y:S01]  /*4d00*/  FMUL R7, R5, R122 ;  /* 0x0000007a05077220 */ /* 0x000fe20000400000 */
[----:B------:R-:W-:Y:S01]  /*4d10*/  ISETP.GT.AND P2, PT, R3, 0x1, P1 ;  /* 0x000000010300780c */ /* 0x000fe20000f44270 */
[----:B------:R-:W-:-:S04]  /*4d20*/  IMAD.WIDE.U32 R4, R121, R10, R12 ;  /* 0x0000000a79047225 */ /* 0x000fc800078e000c */
[----:B------:R-:W-:Y:S01]  /*4d30*/  FFMA R7, R26, R120, R7 ;  /* 0x000000781a077223 */ /* 0x000fe20000000007 */
[----:B------:R-:W-:Y:S01]  /*4d40*/  IMAD.X R73, R77, 0x1, R73, P4 ;  /* 0x000000014d497824 */ /* 0x000fe200020e0649 */
[----:B------:R-:W-:Y:S01]  /*4d50*/  LEA R8, P5, R4, R8, 0x1 ;  /* 0x0000000804087211 */ /* 0x000fe200078a08ff */
[----:B------:R-:W-:Y:S02]  /*4d60*/  IMAD.IADD R11, R11, 0x1, R5 ;  /* 0x000000010b0b7824 */ /* 0x000fe400078e0205 */
[----:B------:R-:W-:-:S03]  /*4d70*/  F2FP.BF16.F32.PACK_AB R7, RZ, R7 ;  /* 0x00000007ff07723e */ /* 0x000fc600000010ff */
[----:B------:R-:W-:Y:S02]  /*4d80*/  LEA.HI.X R9, R4, R9, R11, 0x1, P5 ;  /* 0x0000000904097211 */ /* 0x000fe400028f0c0b */
[----:B------:R0:W-:Y:S01]  /*4d90*/  @P3 STG.E.U16 desc[UR36][R72.64], R7 ;  /* 0x0000000748003986 */ /* 0x0001e2000c101524 */
[----:B------:R-:W-:Y:S05]  /*4da0*/  @!P2 BRA `(.L_x_134) ;  /* 0x000000000004a947 */ /* 0x000fea0003800000 */
[----:B------:R0:W5:Y:S02]  /*4db0*/  LDG.E.LTC128B.U16 R139, desc[UR36][R8.64+0x2] ;  /* 0x00000224088b7981 */ /* 0x000164000c1e1520 */
.L_x_134:
[----:B------:R-:W-:Y:S05]  /*4dc0*/  BSYNC B1 ;  /* 0x0000000000017941 */ /* 0x000fea0003800000 */
.L_x_133:
[----:B-----5:R-:W-:Y:S01]  /*4dd0*/  IMAD.U32 R5, R139, 0x10000, RZ ;  /* 0x000100008b057824 */ /* 0x020fe200078e00ff */
        /* <DEDUP_REMOVED lines=11> */
.L_x_136:
[----:B------:R-:W-:Y:S05]  /*4e90*/  BSYNC B1 ;  /* 0x0000000000017941 */ /* 0x000fea0003800000 */
.L_x_135:
[----:B0----5:R-:W-:Y:S01]  /*4ea0*/  IMAD.U32 R5, R139, 0x10000, RZ ;  /* 0x000100008b057824 */ /* 0x021fe200078e00ff */
        /* <DEDUP_REMOVED lines=11> */
.L_x_138:
[----:B------:R-:W-:Y:S05]  /*4f60*/  BSYNC B1 ;  /* 0x0000000000017941 */ /* 0x000fea0003800000 */
.L_x_137:
[----:B0----5:R-:W-:Y:S01]  /*4f70*/  IMAD.U32 R5, R139, 0x10000, RZ ;  /* 0x000100008b057824 */ /* 0x021fe200078e00ff */
        /* <DEDUP_REMOVED lines=11> */
.L_x_140:
[----:B------:R-:W-:Y:S05]  /*5030*/  BSYNC B1 ;  /* 0x0000000000017941 */ /* 0x000fea0003800000 */
.L_x_139:
        /* <DEDUP_REMOVED lines=12> */
.L_x_142:
[----:B------:R-:W-:Y:S05]  /*5100*/  BSYNC B1 ;  /* 0x0000000000017941 */ /* 0x000fea0003800000 */
.L_x_141:
        /* <DEDUP_REMOVED lines=12> */
.L_x_144:
[----:B------:R-:W-:Y:S05]  /*51d0*/  BSYNC B1 ;  /* 0x0000000000017941 */ /* 0x000fea0003800000 */
.L_x_143:
        /* <DEDUP_REMOVED lines=12> */
.L_x_146:
[----:B------:R-:W-:Y:S05]  /*52a0*/  BSYNC B1 ;  /* 0x0000000000017941 */ /* 0x000fea0003800000 */
.L_x_145:
        /* <DEDUP_REMOVED lines=12> */
.L_x_148:
[----:B------:R-:W-:Y:S05]  /*5370*/  BSYNC B1 ;  /* 0x0000000000017941 */ /* 0x000fea0003800000 */
.L_x_147:
        /* <DEDUP_REMOVED lines=12> */
.L_x_150:
[----:B------:R-:W-:Y:S05]  /*5440*/  BSYNC B1 ;  /* 0x0000000000017941 */ /* 0x000fea0003800000 */
.L_x_149:
        /* <DEDUP_REMOVED lines=12> */
.L_x_152:
[----:B------:R-:W-:Y:S05]  /*5510*/  BSYNC B1 ;  /* 0x0000000000017941 */ /* 0x000fea0003800000 */
.L_x_151:
[----:B0----5:R-:W-:Y:S01]  /*5520*/  IMAD.U32 R5, R139, 0x10000, RZ ;  /* 0x000100008b057824 */ /* 0x021fe200078e00ff */
[----:B------:R-:W-:Y:S01]  /*5530*/  ISETP.GT.AND P2, PT, R3, 0x19, P0 ;  /* 0x000000190300780c */ /* 0x000fe20000744270 */
[----:B------:R-:W-:Y:S01]  /*5540*/  @P3 IMAD.MOV.U32 R4, RZ, RZ, R76 ;  /* 0x000000ffff043224 */ /* 0x000fe200078e004c */
[----:B------:R-:W-:Y:S01]  /*5550*/  BSSY B1, `(.L_x_153) ;  /* 0x0000009000017945 */ /* 0x000fe20003800000 */
[----:B------:R-:W-:-:S04]  /*5560*/  FMUL R5, R5, R122 ;  /* 0x0000007a05057220 */ /* 0x000fc80000400000 */
[----:B------:R-:W-:-:S05]  /*5570*/  FFMA R5, R36, R120, R5 ;  /* 0x0000007824057223 */ /* 0x000fca0000000005 */
[----:B------:R-:W-:-:S04]  /*5580*/  F2FP.BF16.F32.PACK_AB R5, RZ, R5 ;  /* 0x00000005ff05723e */ /* 0x000fc800000010ff */
[----:B------:R-:W-:Y:S02]  /*5590*/  PRMT R6, R5, 0x7610, R6 ;  /* 0x0000761005067816 */ /* 0x000fe40000000006 */
[----:B------:R-:W-:-:S05]  /*55a0*/  @P3 MOV R5, R77 ;  /* 0x0000004d00053202 */ /* 0x000fca0000000f00 */
[----:B------:R0:W-:Y:S01]  /*55b0*/  @P3 STG.E.U16 desc[UR36][R4.64+0x30], R6 ;  /* 0x0000300604003986 */ /* 0x0001e2000c101524 */
[----:B------:R-:W-:Y:S05]  /*55c0*/  @!P2 BRA `(.L_x_154) ;  /* 0x000000000004a947 */ /* 0x000fea0003800000 */
[----:B------:R0:W5:Y:S02]  /*55d0*/  LDG.E.LTC128B.U16 R139, desc[UR36][R74.64+0x32] ;  /* 0x000032244a8b7981 */ /* 0x000164000c1e1520 */
.L_x_154:
[----:B------:R-:W-:Y:S05]  /*55e0*/  BSYNC B1 ;  /* 0x0000000000017941 */ /* 0x000fea0003800000 */
.L_x_153:
        /* <DEDUP_REMOVED lines=12> */
.L_x_156:
[----:B------:R-:W-:Y:S05]  /*56b0*/  BSYNC B1 ;  /* 0x0000000000017941 */ /* 0x000fea0003800000 */
.L_x_155:
        /* <DEDUP_REMOVED lines=12> */
.L_x_158:
[----:B------:R-:W-:Y:S05]  /*5780*/  BSYNC B1 ;  /* 0x0000000000017941 */ /* 0x000fea0003800000 */
.L_x_157:
        /* <DEDUP_REMOVED lines=12> */
.L_x_160:
[----:B------:R-:W-:Y:S05]  /*5850*/  BSYNC B1 ;  /* 0x0000000000017941 */ /* 0x000fea0003800000 */
.L_x_159:
        /* <DEDUP_REMOVED lines=12> */
.L_x_162:
[----:B------:R-:W-:Y:S05]  /*5920*/  BSYNC B1 ;  /* 0x0000000000017941 */ /* 0x000fea0003800000 */
.L_x_161:
        /* <DEDUP_REMOVED lines=12> */
.L_x_164:
[----:B------:R-:W-:Y:S05]  /*59f0*/  BSYNC B1 ;  /* 0x0000000000017941 */ /* 0x000fea0003800000 */
.L_x_163:
        /* <DEDUP_REMOVED lines=12> */
.L_x_166:
[----:B------:R-:W-:Y:S05]  /*5ac0*/  BSYNC B1 ;  /* 0x0000000000017941 */ /* 0x000fea0003800000 */
.L_x_165:
        /* <DEDUP_REMOVED lines=12> */
.L_x_168:
[----:B------:R-:W-:Y:S05]  /*5b90*/  BSYNC B1 ;  /* 0x0000000000017941 */ /* 0x000fea0003800000 */
.L_x_167:
        /* <DEDUP_REMOVED lines=12> */
.L_x_170:
[----:B------:R-:W-:Y:S05]  /*5c60*/  BSYNC B1 ;  /* 0x0000000000017941 */ /* 0x000fea0003800000 */
.L_x_169:
        /* <DEDUP_REMOVED lines=12> */
.L_x_172:
[----:B------:R-:W-:Y:S05]  /*5d30*/  BSYNC B1 ;  /* 0x0000000000017941 */ /* 0x000fea0003800000 */
.L_x_171:
        /* <DEDUP_REMOVED lines=12> */
.L_x_174:
[----:B------:R-:W-:Y:S05]  /*5e00*/  BSYNC B1 ;  /* 0x0000000000017941 */ /* 0x000fea0003800000 */
.L_x_173:
[----:B0----5:R-:W-:Y:S01]  /*5e10*/  IMAD.U32 R5, R139, 0x10000, RZ ;  /* 0x000100008b057824 */ /* 0x021fe200078e00ff */
[----:B------:R-:W-:Y:S01]  /*5e20*/  ISETP.GT.AND P3, PT, R3, 0x30, P0 ;  /* 0x000000300300780c */ /* 0x000fe20000764270 */
[----:B------:R-:W-:Y:S02]  /*5e30*/  BSSY B1, `(.L_x_175) ;  /* 0x000000a000017945 */ /* 0x000fe40003800000 */
[----:B------:R-:W-:Y:S01]  /*5e40*/  FMUL R4, R5, R122 ;  /* 0x0000007a05047220 */ /* 0x000fe20000400000 */
[----:B------:R-:W-:-:S03]  /*5e50*/  @P2 IMAD.MOV.U32 R5, RZ, RZ, R73 ;  /* 0x000000ffff052224 */ /* 0x000fc600078e0049 */
[----:B------:R-:W-:-:S05]  /*5e60*/  FFMA R4, R47, R120, R4 ;  /* 0x000000782f047223 */ /* 0x000fca0000000004 */
[----:B------:R-:W-:-:S04]  /*5e70*/  F2FP.BF16.F32.PACK_AB R4, RZ, R4 ;  /* 0x00000004ff04723e */ /* 0x000fc800000010ff */
[----:B------:R-:W-:Y:S02]  /*5e80*/  PRMT R6, R4, 0x7610, R6 ;  /* 0x0000761004067816 */ /* 0x000fe40000000006 */
[----:B------:R-:W-:-:S05]  /*5e90*/  @P2 MOV R4, R72 ;  /* 0x0000004800042202 */ /* 0x000fca0000000f00 */
[----:B------:R0:W-:Y:S01]  /*5ea0*/  @P2 STG.E.U16 desc[UR36][R4.64+0x52], R6 ;  /* 0x0000520604002986 */ /* 0x0001e2000c101524 */
[----:B------:R-:W-:Y:S05]  /*5eb0*/  @!P3 BRA `(.L_x_176) ;  /* 0x000000000004b947 */ /* 0x000fea0003800000 */
[----:B------:R0:W5:Y:S02]  /*5ec0*/  LDG.E.LTC128B.U16 R139, desc[UR36][R74.64+0x60] ;  /* 0x000060244a8b7981 */ /* 0x000164000c1e1520 */
.L_x_176:
[----:B------:R-:W-:Y:S05]  /*5ed0*/  BSYNC B1 ;  /* 0x0000000000017941 */ /* 0x000fea0003800000 */
.L_x_175:
        /* <DEDUP_REMOVED lines=12> */
.L_x_178:
[----:B------:R-:W-:Y:S05]  /*5fa0*/  BSYNC B1 ;  /* 0x0000000000017941 */ /* 0x000fea0003800000 */
.L_x_177:
        /* <DEDUP_REMOVED lines=12> */
.L_x_180:
[----:B------:R-:W-:Y:S05]  /*6070*/  BSYNC B1 ;  /* 0x0000000000017941 */ /* 0x000fea0003800000 */
.L_x_179:
        /* <DEDUP_REMOVED lines=12> */
.L_x_182:
[----:B------:R-:W-:Y:S05]  /*6140*/  BSYNC B1 ;  /* 0x0000000000017941 */ /* 0x000fea0003800000 */
.L_x_181:
        /* <DEDUP_REMOVED lines=12> */
.L_x_184:
[----:B------:R-:W-:Y:S05]  /*6210*/  BSYNC B1 ;  /* 0x0000000000017941 */ /* 0x000fea0003800000 */
.L_x_183:
        /* <DEDUP_REMOVED lines=12> */
.L_x_186:
[----:B------:R-:W-:Y:S05]  /*62e0*/  BSYNC B1 ;  /* 0x0000000000017941 */ /* 0x000fea0003800000 */
.L_x_185:
        /* <DEDUP_REMOVED lines=12> */
.L_x_188:
[----:B------:R-:W-:Y:S05]  /*63b0*/  BSYNC B1 ;  /* 0x0000000000017941 */ /* 0x000fea0003800000 */
.L_x_187:
        /* <DEDUP_REMOVED lines=12> */
.L_x_190:
[----:B------:R-:W-:Y:S05]  /*6480*/  BSYNC B1 ;  /* 0x0000000000017941 */ /* 0x000fea0003800000 */
.L_x_189:
        /* <DEDUP_REMOVED lines=12> */
.L_x_192:
[----:B------:R-:W-:Y:S05]  /*6550*/  BSYNC B1 ;  /* 0x0000000000017941 */ /* 0x000fea0003800000 */
.L_x_191:
        /* <DEDUP_REMOVED lines=12> */
.L_x_194:
[----:B------:R-:W-:Y:S05]  /*6620*/  BSYNC B1 ;  /* 0x0000000000017941 */ /* 0x000fea0003800000 */
.L_x_193:
        /* <DEDUP_REMOVED lines=12> */
.L_x_196:
[----:B------:R-:W-:Y:S05]  /*66f0*/  BSYNC B1 ;  /* 0x0000000000017941 */ /* 0x000fea0003800000 */
.L_x_195:
[----:B0----5:R-:W-:Y:S01]  /*6700*/  SHF.L.U32 R5, R139, 0x10, RZ ;  /* 0x000000108b057819 */ /* 0x021fe200000006ff */
[----:B------:R-:W-:Y:S01]  /*6710*/  @P3 IMAD.MOV.U32 R4, RZ, RZ, R72 ;  /* 0x000000ffff043224 */ /* 0x000fe200078e0048 */
[----:B------:R-:W-:Y:S01]  /*6720*/  ISETP.GT.AND P2, PT, R3, 0x41, P1 ;  /* 0x000000410300780c */ /* 0x000fe20000f44270 */
[----:B------:R-:W-:Y:S02]  /*6730*/  BSSY B1, `(.L_x_197) ;  /* 0x0000009000017945 */ /* 0x000fe40003800000 */
        /* <DEDUP_REMOVED lines=8> */
.L_x_198:
[----:B------:R-:W-:Y:S05]  /*67c0*/  BSYNC B1 ;  /* 0x0000000000017941 */ /* 0x000fea0003800000 */
.L_x_197:
        /* <DEDUP_REMOVED lines=12> */
.L_x_200:
[----:B------:R-:W-:Y:S05]  /*6890*/  BSYNC B1 ;  /* 0x0000000000017941 */ /* 0x000fea0003800000 */
.L_x_199:
        /* <DEDUP_REMOVED lines=12> */
.L_x_202:
[----:B------:R-:W-:Y:S05]  /*6960*/  BSYNC B1 ;  /* 0x0000000000017941 */ /* 0x000fea0003800000 */
.L_x_201:
        /* <DEDUP_REMOVED lines=12> */
.L_x_204:
[----:B------:R-:W-:Y:S05]  /*6a30*/  BSYNC B1 ;  /* 0x0000000000017941 */ /* 0x000fea0003800000 */
.L_x_203:
        /* <DEDUP_REMOVED lines=12> */
.L_x_206:
[----:B------:R-:W-:Y:S05]  /*6b00*/  BSYNC B1 ;  /* 0x0000000000017941 */ /* 0x000fea0003800000 */
.L_x_205:
        /* <DEDUP_REMOVED lines=12> */
.L_x_208:
[----:B------:R-:W-:Y:S05]  /*6bd0*/  BSYNC B1 ;  /* 0x0000000000017941 */ /* 0x000fea0003800000 */
.L_x_207:
        /* <DEDUP_REMOVED lines=12> */
.L_x_210:
[----:B------:R-:W-:Y:S05]  /*6ca0*/  BSYNC B1 ;  /* 0x0000000000017941 */ /* 0x000fea0003800000 */
.L_x_209:
        /* <DEDUP_REMOVED lines=12> */
.L_x_212:
[----:B------:R-:W-:Y:S05]  /*6d70*/  BSYNC B1 ;  /* 0x0000000000017941 */ /* 0x000fea0003800000 */
.L_x_211:
        /* <DEDUP_REMOVED lines=12> */
.L_x_214:
[----:B------:R-:W-:Y:S05]  /*6e40*/  BSYNC B1 ;  /* 0x0000000000017941 */ /* 0x000fea0003800000 */
.L_x_213:
        /* <DEDUP_REMOVED lines=12> */
.L_x_216:
[----:B------:R-:W-:Y:S05]  /*6f10*/  BSYNC B1 ;  /* 0x0000000000017941 */ /* 0x000fea0003800000 */
.L_x_215:
        /* <DEDUP_REMOVED lines=12> */
.L_x_218:
[----:B------:R-:W-:Y:S05]  /*6fe0*/  BSYNC B1 ;  /* 0x0000000000017941 */ /* 0x000fea0003800000 */
.L_x_217:
[----:B0----5:R-:W-:Y:S01]  /*6ff0*/  IMAD.U32 R5, R139, 0x10000, RZ ;  /* 0x000100008b057824 */ /* 0x021fe200078e00ff */
[----:B------:R-:W-:Y:S01]  /*7000*/  ISETP.GT.AND P2, PT, R3, 0x58, P1 ;  /* 0x000000580300780c */ /* 0x000fe20000f44270 */
[----:B------:R-:W-:Y:S02]  /*7010*/  BSSY B1, `(.L_x_219) ;  /* 0x0000007000017945 */ /* 0x000fe40003800000 */
[----:B------:R-:W-:-:S04]  /*7020*/  FMUL R4, R5, R122 ;  /* 0x0000007a05047220 */ /* 0x000fc80000400000 */
[----:B------:R-:W-:-:S05]  /*7030*/  FFMA R4, R69, R120, R4 ;  /* 0x0000007845047223 */ /* 0x000fca0000000004 */
[----:B------:R-:W-:-:S05]  /*7040*/  F2FP.BF16.F32.PACK_AB R4, RZ, R4 ;  /* 0x00000004ff04723e */ /* 0x000fca00000010ff */
[----:B------:R0:W-:Y:S01]  /*7050*/  @P0 STG.E.U16 desc[UR36][R76.64+0xb2], R4 ;  /* 0x0000b2044c000986 */ /* 0x0001e2000c101524 */
[----:B------:R-:W-:Y:S05]  /*7060*/  @!P2 BRA `(.L_x_220) ;  /* 0x000000000004a947 */ /* 0x000fea0003800000 */
[----:B------:R0:W5:Y:S02]  /*7070*/  LDG.E.LTC128B.U16 R139, desc[UR36][R8.64+0xb0] ;  /* 0x0000b024088b7981 */ /* 0x000164000c1e1520 */
.L_x_220:
[----:B------:R-:W-:Y:S05]  /*7080*/  BSYNC B1 ;  /* 0x0000000000017941 */ /* 0x000fea0003800000 */
.L_x_219:
[----:B-----5:R-:W-:Y:S01]  /*7090*/  IMAD.U32 R5, R139, 0x10000, RZ ;  /* 0x000100008b057824 */ /* 0x020fe200078e00ff */
[----:B------:R-:W-:Y:S01]  /*70a0*/  ISETP.GT.AND P1, PT, R3, 0x59, P1 ;  /* 0x000000590300780c */ /* 0x000fe20000f24270 */
[----:B0-----:R-:W-:Y:S01]  /*70b0*/  @P2 IMAD.MOV.U32 R4, RZ, RZ, R72 ;  /* 0x000000ffff042224 */ /* 0x001fe200078e0048 */
        /* <DEDUP_REMOVED lines=9> */
.L_x_222:
[----:B------:R-:W-:Y:S05]  /*7150*/  BSYNC B1 ;  /* 0x0000000000017941 */ /* 0x000fea0003800000 */
.L_x_221:
[----:B------:R-:W-:Y:S05]  /*7160*/  @!P1 BRA `(.L_x_223) ;  /* 0x0000001800fc9947 */ /* 0x000fea0003800000 */
[----:B-----5:R-:W-:-:S04]  /*7170*/  IMAD.U32 R139, R139, 0x10000, RZ ;  /* 0x000100008b8b7824 */ /* 0x020fc800078e00ff */
[----:B0-----:R-:W-:-:S04]  /*7180*/  FMUL R4, R139, R122 ;  /* 0x0000007a8b047220 */ /* 0x001fc80000400000 */
[----:B------:R-:W-:-:S05]  /*7190*/  FFMA R4, R71, R120, R4 ;  /* 0x0000007847047223 */ /* 0x000fca0000000004 */
[----:B------:R-:W-:-:S05]  /*71a0*/  F2FP.BF16.F32.PACK_AB R4, RZ, R4 ;  /* 0x00000004ff04723e */ /* 0x000fca00000010ff */
[----:B------:R0:W-:Y:S01]  /*71b0*/  STG.E.U16 desc[UR36][R72.64+0xb2], R4 ;  /* 0x0000b20448007986 */ /* 0x0001e2000c101524 */
[----:B------:R-:W-:Y:S05]  /*71c0*/  BRA `(.L_x_223) ;  /* 0x0000001800e47947 */ /* 0x000fea0003800000 */
.L_x_34:
[----:B------:R-:W-:Y:S01]  /*71d0*/  ULDC.64 UR4, c[0x0][0x5c0] ;  /* 0x0001700000047ab9 */ /* 0x000fe20000000a00 */
[-C--:B------:R-:W-:Y:S01]  /*71e0*/  FMUL R72, R72, R120.reuse ;  /* 0x0000007848487220 */ /* 0x080fe20000400000 */
[----:B------:R-:W-:Y:S01]  /*71f0*/  LEA R8, P2, R130, UR4, 0x1 ;  /* 0x0000000482087c11 */ /* 0x000fe2000f8408ff */
[----:B------:R-:W-:Y:S01]  /*7200*/  FMUL R73, R73, R120 ;  /* 0x0000007849497220 */ /* 0x000fe20000400000 */
[----:B------:R-:W-:Y:S01]  /*7210*/  ISETP.GT.AND P3, PT, R3, 0x1, P0 ;  /* 0x000000010300780c */ /* 0x000fe20000764270 */
[----:B------:R-:W-:Y:S01]  /*7220*/  IMAD.SHL.U32 R7, R4, 0x10, RZ ;  /* 0x0000001004077824 */ /* 0x000fe200078e00ff */
[----:B------:R-:W-:Y:S01]  /*7230*/  F2FP.BF16.F32.PACK_AB R72, RZ, R72 ;  /* 0x00000048ff48723e */ /* 0x000fe200000010ff */
[-C--:B------:R-:W-:Y:S01]  /*7240*/  FMUL R74, R74, R120.reuse ;  /* 0x000000784a4a7220 */ /* 0x080fe20000400000 */
[----:B------:R-:W-:Y:S01]  /*7250*/  LEA.HI.X R9, R130, UR5, R137, 0x1, P2 ;  /* 0x0000000582097c11 */ /* 0x000fe200090f0c89 */
[-C--:B------:R-:W-:Y:S01]  /*7260*/  FMUL R75, R75, R120.reuse ;  /* 0x000000784b4b7220 */ /* 0x080fe20000400000 */
[----:B------:R-:W-:Y:S01]  /*7270*/  ISETP.GT.AND P2, PT, R123, 0x8, PT ;  /* 0x000000087b00780c */ /* 0x000fe20003f44270 */
[-C--:B------:R-:W-:Y:S01]  /*7280*/  FMUL R76, R76, R120.reuse ;  /* 0x000000784c4c7220 */ /* 0x080fe20000400000 */
[----:B------:R-:W-:Y:S01]  /*7290*/  F2FP.BF16.F32.PACK_AB R73, RZ, R73 ;  /* 0x00000049ff49723e */ /* 0x000fe200000010ff */
[----:B------:R-:W-:Y:S01]  /*72a0*/  @P1 STG.E.U16 desc[UR36][R8.64], R72 ;  /* 0x0000004808001986 */ /* 0x000fe2000c101524 */
[----:B------:R-:W-:Y:S01]  /*72b0*/  ISETP.GT.AND P1, PT, R3, RZ, P2 ;  /* 0x000000ff0300720c */ /* 0x000fe20001724270 */
[----:B------:R-:W-:Y:S01]  /*72c0*/  FMUL R77, R77, R120 ;  /* 0x000000784d4d7220 */ /* 0x000fe20000400000 */
[----:B------:R-:W-:Y:S01]  /*72d0*/  SHF.L.U64.HI R6, R4, 0x4, R5 ;  /* 0x0000000404067819 */ /* 0x000fe20000010205 */
[----:B------:R-:W-:Y:S01]  /*72e0*/  @P3 STG.E.U16 desc[UR36][R8.64+0x2], R73 ;  /* 0x0000024908003986 */ /* 0x000fe2000c101524 */
[----:B------:R-:W-:Y:S01]  /*72f0*/  IADD3 R10, P4, R7, R8, RZ ;  /* 0x00000008070a7210 */ /* 0x000fe20007f9e0ff */
[----:B------:R-:W-:Y:S01]  /*7300*/  FMUL R78, R78, R120 ;  /* 0x000000784e4e7220 */ /* 0x000fe20000400000 */
[----:B------:R-:W-:Y:S01]  /*7310*/  F2FP.BF16.F32.PACK_AB R74, RZ, R74 ;  /* 0x0000004aff4a723e */ /* 0x000fe200000010ff */
[-C--:B------:R-:W-:Y:S01]  /*7320*/  FMUL R79, R79, R120.reuse ;  /* 0x000000784f4f7220 */ /* 0x080fe20000400000 */
[C---:B------:R-:W-:Y:S01]  /*7330*/  ISETP.GT.AND P3, PT, R3.reuse, 0x1, P2 ;  /* 0x000000010300780c */ /* 0x040fe20001764270 */
[----:B------:R-:W-:Y:S01]  /*7340*/  IMAD.X R11, R6, 0x1, R9, P4 ;  /* 0x00000001060b7824 */ /* 0x000fe200020e0609 */
[C---:B------:R-:W-:Y:S01]  /*7350*/  ISETP.GT.AND P5, PT, R3.reuse, 0x8, P0 ;  /* 0x000000080300780c */ /* 0x040fe200007a4270 */
[-C--:B------:R-:W-:Y:S01]  /*7360*/  FMUL R80, R80, R120.reuse ;  /* 0x0000007850507220 */ /* 0x080fe20000400000 */
[----:B------:R-:W-:Y:S01]  /*7370*/  ISETP.GT.AND P4, PT, R3, 0x9, P0 ;  /* 0x000000090300780c */ /* 0x000fe20000784270 */
[-C--:B------:R-:W-:Y:S01]  /*7380*/  FMUL R81, R81, R120.reuse ;  /* 0x0000007851517220 */ /* 0x080fe20000400000 */
[----:B------:R-:W-:Y:S01]  /*7390*/  @P1 STG.E.U16 desc[UR36][R10.64], R74 ;  /* 0x0000004a0a001986 */ /* 0x000fe2000c101524 */
[----:B------:R-:W-:Y:S01]  /*73a0*/  ISETP.GT.AND P1, PT, R3, 0x8, P2 ;  /* 0x000000080300780c */ /* 0x000fe20001724270 */
[-C--:B------:R-:W-:Y:S01]  /*73b0*/  FMUL R82, R82, R120.reuse ;  /* 0x0000007852527220 */ /* 0x080fe20000400000 */
[----:B------:R-:W-:Y:S01]  /*73c0*/  F2FP.BF16.F32.PACK_AB R75, RZ, R75 ;  /* 0x0000004bff4b723e */ /* 0x000fe200000010ff */
[----:B------:R-:W-:Y:S01]  /*73d0*/  FMUL R83, R83, R120 ;  /* 0x0000007853537220 */ /* 0x000fe20000400000 */
[----:B------:R-:W-:Y:S01]  /*73e0*/  F2FP.BF16.F32.PACK_AB R76, RZ, R76 ;  /* 0x0000004cff4c723e */ /* 0x000fe200000010ff */
[----:B------:R-:W-:Y:S01]  /*73f0*/  FMUL R84, R84, R120 ;  /* 0x0000007854547220 */ /* 0x000fe20000400000 */
[----:B------:R-:W-:Y:S01]  /*7400*/  F2FP.BF16.F32.PACK_AB R77, RZ, R77 ;  /* 0x0000004dff4d723e */ /* 0x000fe200000010ff */
[----:B------:R-:W-:Y:S01]  /*7410*/  @P3 STG.E.U16 desc[UR36][R10.64+0x2], R75 ;  /* 0x0000024b0a003986 */ /* 0x000fe2000c101524 */
[----:B------:R-:W-:Y:S01]  /*7420*/  F2FP.BF16.F32.PACK_AB R78, RZ, R78 ;  /* 0x0000004eff4e723e */ /* 0x000fe200000010ff */
[-C--:B------:R-:W-:Y:S01]  /*7430*/  FMUL R85, R85, R120.reuse ;  /* 0x0000007855557220 */ /* 0x080fe20000400000 */
[C---:B------:R-:W-:Y:S01]  /*7440*/  ISETP.GT.AND P3, PT, R3.reuse, 0x9, P2 ;  /* 0x000000090300780c */ /* 0x040fe20001764270 */
[----:B------:R-:W-:Y:S01]  /*7450*/  @P5 STG.E.U16 desc[UR36][R8.64+0x10], R76 ;  /* 0x0000104c08005986 */ /* 0x000fe2000c101524 */
[C---:B------:R-:W-:Y:S01]  /*7460*/  ISETP.GT.AND P5, PT, R3.reuse, 0x10, P0 ;  /* 0x000000100300780c */ /* 0x040fe200007a4270 */
[-C--:B------:R-:W-:Y:S01]  /*7470*/  FMUL R86, R86, R120.reuse ;  /* 0x0000007856567220 */ /* 0x080fe20000400000 */
[----:B------:R-:W-:Y:S01]  /*7480*/  F2FP.BF16.F32.PACK_AB R79, RZ, R79 ;  /* 0x0000004fff4f723e */ /* 0x000fe200000010ff */
[----:B------:R-:W-:Y:S01]  /*7490*/  @P4 STG.E.U16 desc[UR36][R8.64+0x12], R77 ;  /* 0x0000124d08004986 */ /* 0x000fe2000c101524 */
[----:B------:R-:W-:Y:S01]  /*74a0*/  ISETP.GT.AND P4, PT, R3, 0x11, P0 ;  /* 0x000000110300780c */ /* 0x000fe20000784270 */
[----:B------:R-:W-:Y:S01]  /*74b0*/  FMUL R87, R87, R120 ;  /* 0x0000007857577220 */ /* 0x000fe20000400000 */
[----:B------:R-:W-:Y:S01]  /*74c0*/  F2FP.BF16.F32.PACK_AB R80, RZ, R80 ;  /* 0x00000050ff50723e */ /* 0x000fe200000010ff */
[----:B------:R-:W-:Y:S01]  /*74d0*/  @P1 STG.E.U16 desc[UR36][R10.64+0x10], R78 ;  /* 0x0000104e0a001986 */ /* 0x000fe2000c101524 */
[----:B------:R-:W-:Y:S01]  /*74e0*/  ISETP.GT.AND P1, PT, R3, 0x10, P2 ;  /* 0x000000100300780c */ /* 0x000fe20001724270 */
        /* <DEDUP_REMOVED lines=116> */
[-C--:B------:R-:W-:Y:S01]  /*7c30*/  FMUL R24, R24, R120.reuse ;  /* 0x0000007818187220 */ /* 0x080fe20000400000 */
[----:B------:R-:W-:Y:S01]  /*7c40*/  F2FP.BF16.F32.PACK_AB R113, RZ, R113 ;  /* 0x00000071ff71723e */ /* 0x000fe200000010ff */
[----:B------:R-:W-:Y:S01]  /*7c50*/  FMUL R25, R25, R120 ;  /* 0x0000007819197220 */ /* 0x000fe20000400000 */
[----:B------:R-:W-:Y:S01]  /*7c60*/  F2FP.BF16.F32.PACK_AB R114, RZ, R114 ;  /* 0x00000072ff72723e */ /* 0x000fe200000010ff */
[-C--:B------:R-:W-:Y:S01]  /*7c70*/  FMUL R26, R26, R120.reuse ;  /* 0x000000781a1a7220 */ /* 0x080fe20000400000 */
[----:B------:R-:W-:Y:S01]  /*7c80*/  F2FP.BF16.F32.PACK_AB R115, RZ, R115 ;  /* 0x00000073ff73723e */ /* 0x000fe200000010ff */
        /* <DEDUP_REMOVED lines=35> */
[----:B------:R-:W-:Y:S01]  /*7ec0*/  ISETP.GT.AND P2, PT, R3, 0x59, P2 ;  /* 0x000000590300780c */ /* 0x000fe20001744270 */
[-C--:B------:R-:W-:Y:S01]  /*7ed0*/  FMUL R37, R37, R120.reuse ;  /* 0x0000007825257220 */ /* 0x080fe20000400000 */
[----:B------:R-:W-:Y:S01]  /*7ee0*/  F2FP.BF16.F32.PACK_AB R29, RZ, R29 ;  /* 0x0000001dff1d723e */ /* 0x000fe200000010ff */
[----:B------:R-:W-:Y:S01]  /*7ef0*/  FMUL R38, R38, R120 ;  /* 0x0000007826267220 */ /* 0x000fe20000400000 */
[----:B------:R-:W-:Y:S01]  /*7f00*/  F2FP.BF16.F32.PACK_AB R30, RZ, R30 ;  /* 0x0000001eff1e723e */ /* 0x000fe200000010ff */
[-C--:B------:R-:W-:Y:S01]  /*7f10*/  FMUL R39, R39, R120.reuse ;  /* 0x0000007827277220 */ /* 0x080fe20000400000 */
[----:B------:R-:W-:Y:S01]  /*7f20*/  F2FP.BF16.F32.PACK_AB R31, RZ, R31 ;  /* 0x0000001fff1f723e */ /* 0x000fe200000010ff */
[----:B------:R-:W-:Y:S01]  /*7f30*/  @P4 STG.E.U16 desc[UR36][R8.64+0xa2], R113 ;  /* 0x0000a27108004986 */ /* 0x000fe2000c101524 */
[C---:B------:R-:W-:Y:S01]  /*7f40*/  ISETP.GT.AND P4, PT, R3.reuse, 0x58, P0 ;  /* 0x000000580300780c */ /* 0x040fe20000784270 */
[----:B------:R-:W-:Y:S01]  /*7f50*/  FMUL R40, R40, R120 ;  /* 0x0000007828287220 */ /* 0x000fe20000400000 */
[----:B------:R-:W-:Y:S01]  /*7f60*/  F2FP.BF16.F32.PACK_AB R32, RZ, R32 ;  /* 0x00000020ff20723e */ /* 0x000fe200000010ff */
[----:B------:R-:W-:Y:S01]  /*7f70*/  @P3 STG.E.U16 desc[UR36][R10.64+0xa0], R114 ;  /* 0x0000a0720a003986 */ /* 0x000fe2000c101524 */
[----:B------:R-:W-:Y:S01]  /*7f80*/  ISETP.GT.AND P3, PT, R3, 0x59, P0 ;  /* 0x000000590300780c */ /* 0x000fe20000764270 */
[-C--:B------:R-:W-:Y:S01]  /*7f90*/  FMUL R41, R41, R120.reuse ;  /* 0x0000007829297220 */ /* 0x080fe20000400000 */
[C---:B------:R-:W-:Y:S01]  /*7fa0*/  ISETP.GT.AND P0, PT, R123.reuse, 0x88, PT ;  /* 0x000000887b00780c */ /* 0x040fe20003f04270 */
[----:B------:R-:W-:Y:S01]  /*7fb0*/  @P1 STG.E.U16 desc[UR36][R10.64+0xa2], R115 ;  /* 0x0000a2730a001986 */ /* 0x000fe2000c101524 */
[----:B------:R-:W-:Y:S01]  /*7fc0*/  ISETP.GT.AND P1, PT, R123, 0x80, PT ;  /* 0x000000807b00780c */ /* 0x000fe20003f24270 */
[-C--:B------:R-:W-:Y:S01]  /*7fd0*/  FMUL R42, R42, R120.reuse ;  /* 0x000000782a2a7220 */ /* 0x080fe20000400000 */
[----:B------:R-:W-:Y:S01]  /*7fe0*/  F2FP.BF16.F32.PACK_AB R33, RZ, R33 ;  /* 0x00000021ff21723e */ /* 0x000fe200000010ff */
[----:B------:R-:W-:Y:S01]  /*7ff0*/  FMUL R43, R43, R120 ;  /* 0x000000782b2b7220 */ /* 0x000fe20000400000 */
[----:B------:R-:W-:Y:S01]  /*8000*/  F2FP.BF16.F32.PACK_AB R34, RZ, R34 ;  /* 0x00000022ff22723e */ /* 0x000fe200000010ff */
[----:B------:R-:W-:Y:S01]  /*8010*/  @P4 STG.E.U16 desc[UR36][R8.64+0xb0], R116 ;  /* 0x0000b07408004986 */ /* 0x000fe2000c101524 */
[C---:B------:R-:W-:Y:S01]  /*8020*/  ISETP.GT.AND P4, PT, R3.reuse, RZ, P1 ;  /* 0x000000ff0300720c */ /* 0x040fe20000f84270 */
[-C--:B------:R-:W-:Y:S01]  /*8030*/  FMUL R44, R44, R120.reuse ;  /* 0x000000782c2c7220 */ /* 0x080fe20000400000 */
[----:B------:R-:W-:Y:S01]  /*8040*/  F2FP.BF16.F32.PACK_AB R35, RZ, R35 ;  /* 0x00000023ff23723e */ /* 0x000fe200000010ff */
[----:B------:R0:W-:Y:S01]  /*8050*/  @P3 STG.E.U16 desc[UR36][R8.64+0xb2], R117 ;  /* 0x0000b27508003986 */ /* 0x0001e2000c101524 */
[----:B------:R-:W-:Y:S01]  /*8060*/  ISETP.GT.AND P3, PT, R3, 0x1, P1 ;  /* 0x000000010300780c */ /* 0x000fe20000f64270 */
[----:B------:R-:W-:Y:S01]  /*8070*/  FMUL R45, R45, R120 ;  /* 0x000000782d2d7220 */ /* 0x000fe20000400000 */
[----:B------:R-:W-:Y:S01]  /*8080*/  F2FP.BF16.F32.PACK_AB R36, RZ, R36 ;  /* 0x00000024ff24723e */ /* 0x000fe200000010ff */
[----:B------:R-:W-:Y:S01]  /*8090*/  @P5 STG.E.U16 desc[UR36][R10.64+0xb0], R118 ;  /* 0x0000b0760a005986 */ /* 0x000fe2000c101524 */
[----:B------:R-:W-:Y:S01]  /*80a0*/  F2FP.BF16.F32.PACK_AB R37, RZ, R37 ;  /* 0x00000025ff25723e */ /* 0x000fe200000010ff */
[----:B------:R-:W-:Y:S01]  /*80b0*/  FMUL R46, R46, R120 ;  /* 0x000000782e2e7220 */ /* 0x000fe20000400000 */
[----:B------:R-:W-:Y:S01]  /*80c0*/  F2FP.BF16.F32.PACK_AB R38, RZ, R38 ;  /* 0x00000026ff26723e */ /* 0x000fe200000010ff */
[----:B------:R-:W-:Y:S01]  /*80d0*/  @P2 STG.E.U16 desc[UR36][R10.64+0xb2], R119 ;  /* 0x0000b2770a002986 */ /* 0x000fe2000c101524 */
[----:B------:R-:W-:Y:S01]  /*80e0*/  ISETP.GT.AND P2, PT, R3, RZ, P0 ;  /* 0x000000ff0300720c */ /* 0x000fe20000744270 */
[-C--:B------:R-:W-:Y:S01]  /*80f0*/  FMUL R47, R47, R120.reuse ;  /* 0x000000782f2f7220 */ /* 0x080fe20000400000 */
[----:B------:R-:W-:Y:S01]  /*8100*/  F2FP.BF16.F32.PACK_AB R39, RZ, R39 ;  /* 0x00000027ff27723e */ /* 0x000fe200000010ff */
[----:B------:R-:W-:Y:S01]  /*8110*/  FMUL R48, R48, R120 ;  /* 0x0000007830307220 */ /* 0x000fe20000400000 */
[----:B0-----:R-:W-:Y:S01]  /*8120*/  LEA R8, P5, R4, R8, 0x8 ;  /* 0x0000000804087211 */ /* 0x001fe200078a40ff */
[----:B------:R-:W-:Y:S01]  /*8130*/  FMUL R49, R49, R120 ;  /* 0x0000007831317220 */ /* 0x000fe20000400000 */
[----:B------:R-:W-:Y:S01]  /*8140*/  F2FP.BF16.F32.PACK_AB R40, RZ, R40 ;  /* 0x00000028ff28723e */ /* 0x000fe200000010ff */
[-C--:B------:R-:W-:Y:S01]  /*8150*/  FMUL R50, R50, R120.reuse ;  /* 0x0000007832327220 */ /* 0x080fe20000400000 */
[----:B------:R-:W-:Y:S01]  /*8160*/  LEA.HI.X R9, R4, R9, R5, 0x8, P5 ;  /* 0x0000000904097211 */ /* 0x000fe200028f4405 */
        /* <DEDUP_REMOVED lines=9> */
[----:B------:R-:W-:Y:S01]  /*8200*/  IADD3 R4, P3, R7, R8, RZ ;  /* 0x0000000807047210 */ /* 0x000fe20007f7e0ff */
[-C--:B------:R-:W-:Y:S01]  /*8210*/  FMUL R54, R54, R120.reuse ;  /* 0x0000007836367220 */ /* 0x080fe20000400000 */
[----:B------:R-:W-:Y:S01]  /*8220*/  F2FP.BF16.F32.PACK_AB R43, RZ, R43 ;  /* 0x0000002bff2b723e */ /* 0x000fe200000010ff */
[----:B------:R-:W-:Y:S01]  /*8230*/  FMUL R55, R55, R120 ;  /* 0x0000007837377220 */ /* 0x000fe20000400000 */
[----:B------:R-:W-:Y:S01]  /*8240*/  F2FP.BF16.F32.PACK_AB R44, RZ, R44 ;  /* 0x0000002cff2c723e */ /* 0x000fe200000010ff */
[--C-:B------:R-:W-:Y:S01]  /*8250*/  IMAD.X R5, R6, 0x1, R9.reuse, P3 ;  /* 0x0000000106057824 */ /* 0x100fe200018e0609 */
[C---:B------:R-:W-:Y:S01]  /*8260*/  ISETP.GT.AND P3, PT, R3.reuse, 0x9, P1 ;  /* 0x000000090300780c */ /* 0x040fe20000f64270 */
[-C--:B------:R-:W-:Y:S01]  /*8270*/  FMUL R56, R56, R120.reuse ;  /* 0x0000007838387220 */ /* 0x080fe20000400000 */
[----:B------:R-:W-:Y:S01]  /*8280*/  F2FP.BF16.F32.PACK_AB R45, RZ, R45 ;  /* 0x0000002dff2d723e */ /* 0x000fe200000010ff */
[--C-:B------:R-:W-:Y:S01]  /*8290*/  @P4 IMAD.MOV.U32 R6, RZ, RZ, R8.reuse ;  /* 0x000000ffff064224 */ /* 0x100fe200078e0008 */
[----:B------:R-:W-:Y:S01]  /*82a0*/  @P2 STG.E.U16 desc[UR36][R4.64], R26 ;  /* 0x0000001a04002986 */ /* 0x000fe2000c101524 */
[--C-:B------:R-:W-:Y:S01]  /*82b0*/  @P4 IMAD.MOV.U32 R7, RZ, RZ, R9.reuse ;  /* 0x000000ffff074224 */ /* 0x100fe200078e0009 */
[----:B------:R-:W-:Y:S01]  /*82c0*/  ISETP.GT.AND P2, PT, R3, 0x8, P0 ;  /* 0x000000080300780c */ /* 0x000fe20000744270 */
[-C--:B------:R-:W-:Y:S01]  /*82d0*/  FMUL R57, R57, R120.reuse ;  /* 0x0000007839397220 */ /* 0x080fe20000400000 */
[----:B------:R-:W-:Y:S01]  /*82e0*/  @P5 STG.E.U16 desc[UR36][R4.64+0x2], R27 ;  /* 0x0000021b04005986 */ /* 0x000fe2000c101524 */
[C---:B------:R-:W-:Y:S01]  /*82f0*/  ISETP.GT.AND P5, PT, R3.reuse, 0x9, P0 ;  /* 0x000000090300780c */ /* 0x040fe200007a4270 */
[----:B------:R-:W-:Y:S01]  /*8300*/  FMUL R58, R58, R120 ;  /* 0x000000783a3a7220 */ /* 0x000fe20000400000 */
[----:B------:R-:W-:Y:S01]  /*8310*/  F2FP.BF16.F32.PACK_AB R46, RZ, R46 ;  /* 0x0000002eff2e723e */ /* 0x000fe200000010ff */
[----:B------:R0:W-:Y:S01]  /*8320*/  @P4 STG.E.U16 desc[UR36][R6.64+0x10], R28 ;  /* 0x0000101c06004986 */ /* 0x0001e2000c101524 */
        /* <DEDUP_REMOVED lines=9> */
[----:B------:R-:W-:Y:S01]  /*83c0*/  FMUL R63, R63, R120 ;  /* 0x000000783f3f7220 */ /* 0x000fe20000400000 */
[----:B------:R-:W-:Y:S01]  /*83d0*/  F2FP.BF16.F32.PACK_AB R51, RZ, R51 ;  /* 0x00000033ff33723e */ /* 0x000fe200000010ff */
[--C-:B0-----:R-:W-:Y:S01]  /*83e0*/  @P3 IMAD.MOV.U32 R6, RZ, RZ, R8.reuse ;  /* 0x000000ffff063224 */ /* 0x101fe200078e0008 */
[----:B------:R-:W-:Y:S01]  /*83f0*/  F2FP.BF16.F32.PACK_AB R52, RZ, R52 ;  /* 0x00000034ff34723e */ /* 0x000fe200000010ff */
[--C-:B------:R-:W-:Y:S01]  /*8400*/  @P3 IMAD.MOV.U32 R7, RZ, RZ, R9.reuse ;  /* 0x000000ffff073224 */ /* 0x100fe200078e0009 */
[----:B------:R-:W-:Y:S01]  /*8410*/  F2FP.BF16.F32.PACK_AB R53, RZ, R53 ;  /* 0x00000035ff35723e */ /* 0x000fe200000010ff */
[----:B------:R-:W-:Y:S01]  /*8420*/  FMUL R64, R64, R120 ;  /* 0x0000007840407220 */ /* 0x000fe20000400000 */
[----:B------:R-:W-:Y:S01]  /*8430*/  F2FP.BF16.F32.PACK_AB R54, RZ, R54 ;  /* 0x00000036ff36723e */ /* 0x000fe200000010ff */
[-C--:B------:R-:W-:Y:S01]  /*8440*/  FMUL R65, R65, R120.reuse ;  /* 0x0000007841417220 */ /* 0x080fe20000400000 */
[----:B------:R0:W-:Y:S01]  /*8450*/  @P3 STG.E.U16 desc[UR36][R6.64+0x12], R29 ;  /* 0x0000121d06003986 */ /* 0x0001e2000c101524 */
        /* <DEDUP_REMOVED lines=11> */
[----:B0-----:R-:W-:Y:S01]  /*8510*/  @P4 IMAD.MOV.U32 R6, RZ, RZ, R8 ;  /* 0x000000ffff064224 */ /* 0x001fe200078e0008 */
[----:B------:R-:W-:Y:S01]  /*8520*/  F2FP.BF16.F32.PACK_AB R58, RZ, R58 ;  /* 0x0000003aff3a723e */ /* 0x000fe200000010ff */
[----:B------:R-:W-:Y:S01]  /*8530*/  @P4 IMAD.MOV.U32 R7, RZ, RZ, R9 ;  /* 0x000000ffff074224 */ /* 0x000fe200078e0009 */
[----:B------:R-:W-:Y:S01]  /*8540*/  F2FP.BF16.F32.PACK_AB R59, RZ, R59 ;  /* 0x0000003bff3b723e */ /* 0x000fe200000010ff */
[----:B------:R-:W-:Y:S01]  /*8550*/  FMUL R69, R69, R120 ;  /* 0x0000007845457220 */ /* 0x000fe20000400000 */
[----:B------:R-:W-:Y:S01]  /*8560*/  F2FP.BF16.F32.PACK_AB R60, RZ, R60 ;  /* 0x0000003cff3c723e */ /* 0x000fe200000010ff */
[-C--:B------:R-:W-:Y:S01]  /*8570*/  FMUL R70, R70, R120.reuse ;  /* 0x0000007846467220 */ /* 0x080fe20000400000 */
[----:B------:R0:W-:Y:S01]  /*8580*/  @P4 STG.E.U16 desc[UR36][R6.64+0x20], R32 ;  /* 0x0000202006004986 */ /* 0x0001e2000c101524 */
[----:B------:R-:W-:Y:S01]  /*8590*/  ISETP.GT.AND P4, PT, R3, 0x18, P1 ;  /* 0x000000180300780c */ /* 0x000fe20000f84270 */
[----:B------:R-:W-:Y:S01]  /*85a0*/  FMUL R71, R71, R120 ;  /* 0x0000007847477220 */ /* 0x000fe20000400000 */
[----:B------:R-:W-:-:S02]  /*85b0*/  F2FP.BF16.F32.PACK_AB R61, RZ, R61 ;  /* 0x0000003dff3d723e */ /* 0x000fc400000010ff */
[----:B------:R-:W-:Y:S02]  /*85c0*/  F2FP.BF16.F32.PACK_AB R62, RZ, R62 ;  /* 0x0000003eff3e723e */ /* 0x000fe400000010ff */
[----:B------:R-:W-:Y:S02]  /*85d0*/  F2FP.BF16.F32.PACK_AB R63, RZ, R63 ;  /* 0x0000003fff3f723e */ /* 0x000fe400000010ff */
[----:B------:R-:W-:Y:S02]  /*85e0*/  F2FP.BF16.F32.PACK_AB R64, RZ, R64 ;  /* 0x00000040ff40723e */ /* 0x000fe400000010ff */
[----:B------:R-:W-:Y:S01]  /*85f0*/  F2FP.BF16.F32.PACK_AB R65, RZ, R65 ;  /* 0x00000041ff41723e */ /* 0x000fe200000010ff */
[----:B0-----:R-:W-:Y:S01]  /*8600*/  @P3 IMAD.MOV.U32 R6, RZ, RZ, R8 ;  /* 0x000000ffff063224 */ /* 0x001fe200078e0008 */
[----:B------:R-:W-:Y:S01]  /*8610*/  F2FP.BF16.F32.PACK_AB R66, RZ, R66 ;  /* 0x00000042ff42723e */ /* 0x000fe200000010ff */
[----:B------:R-:W-:Y:S01]  /*8620*/  @P3 IMAD.MOV.U32 R7, RZ, RZ, R9 ;  /* 0x000000ffff073224 */ /* 0x000fe200078e0009 */
[----:B------:R-:W-:-:S02]  /*8630*/  F2FP.BF16.F32.PACK_AB R67, RZ, R67 ;  /* 0x00000043ff43723e */ /* 0x000fc400000010ff */
[----:B------:R-:W-:Y:S02]  /*8640*/  F2FP.BF16.F32.PACK_AB R68, RZ, R68 ;  /* 0x00000044ff44723e */ /* 0x000fe400000010ff */
[----:B------:R0:W-:Y:S01]  /*8650*/  @P3 STG.E.U16 desc[UR36][R6.64+0x22], R33 ;  /* 0x0000222106003986 */ /* 0x0001e2000c101524 */
[C---:B------:R-:W-:Y:S02]  /*8660*/  ISETP.GT.AND P3, PT, R3.reuse, 0x19, P1 ;  /* 0x000000190300780c */ /* 0x040fe40000f64270 */
[----:B------:R-:W-:Y:S01]  /*8670*/  F2FP.BF16.F32.PACK_AB R69, RZ, R69 ;  /* 0x00000045ff45723e */ /* 0x000fe200000010ff */
[----:B------:R-:W-:Y:S01]  /*8680*/  @P2 STG.E.U16 desc[UR36][R4.64+0x20], R34 ;  /* 0x0000202204002986 */ /* 0x000fe2000c101524 */
[C---:B------:R-:W-:Y:S02]  /*8690*/  ISETP.GT.AND P2, PT, R3.reuse, 0x18, P0 ;  /* 0x000000180300780c */ /* 0x040fe40000744270 */
[----:B------:R-:W-:Y:S01]  /*86a0*/  F2FP.BF16.F32.PACK_AB R70, RZ, R70 ;  /* 0x00000046ff46723e */ /* 0x000fe200000010ff */
[----:B------:R-:W-:Y:S01]  /*86b0*/  @P5 STG.E.U16 desc[UR36][R4.64+0x22], R35 ;  /* 0x0000222304005986 */ /* 0x000fe2000c101524 */
[----:B------:R-:W-:-:S02]  /*86c0*/  ISETP.GT.AND P5, PT, R3, 0x19, P0 ;  /* 0x000000190300780c */ /* 0x000fc400007a4270 */
[----:B------:R-:W-:Y:S01]  /*86d0*/  F2FP.BF16.F32.PACK_AB R71, RZ, R71 ;  /* 0x00000047ff47723e */ /* 0x000fe200000010ff */
[----:B0-----:R-:W-:Y:S02]  /*86e0*/  @P4 IMAD.MOV.U32 R6, RZ, RZ, R8 ;  /* 0x000000ffff064224 */ /* 0x001fe400078e0008 */
[----:B------:R-:W-:-:S05]  /*86f0*/  @P4 IMAD.MOV.U32 R7, RZ, RZ, R9 ;  /* 0x000000ffff074224 */ /* 0x000fca00078e0009 */
[----:B------:R0:W-:Y:S01]  /*8700*/  @P4 STG.E.U16 desc[UR36][R6.64+0x30], R36 ;  /* 0x0000302406004986 */ /* 0x0001e2000c101524 */
[----:B------:R-:W-:Y:S01]  /*8710*/  ISETP.GT.AND P4, PT, R3, 0x20, P1 ;  /* 0x000000200300780c */ /* 0x000fe20000f84270 */
[----:B0-----:R-:W-:Y:S02]  /*8720*/  @P3 IMAD.MOV.U32 R6, RZ, RZ, R8 ;  /* 0x000000ffff063224 */ /* 0x001fe400078e0008 */
[----:B------:R-:W-:-:S05]  /*8730*/  @P3 IMAD.MOV.U32 R7, RZ, RZ, R9 ;  /* 0x000000ffff073224 */ /* 0x000fca00078e0009 */
[----:B------:R0:W-:Y:S01]  /*8740*/  @P3 STG.E.U16 desc[UR36][R6.64+0x32], R37 ;  /* 0x0000322506003986 */ /* 0x0001e2000c101524 */
[----:B------:R-:W-:-:S03]  /*8750*/  ISETP.GT.AND P3, PT, R3, 0x21, P1 ;  /* 0x000000210300780c */ /* 0x000fc60000f64270 */
[----:B------:R-:W-:Y:S01]  /*8760*/  @P2 STG.E.U16 desc[UR36][R4.64+0x30], R38 ;  /* 0x0000302604002986 */ /* 0x000fe2000c101524 */
[----:B------:R-:W-:-:S03]  /*8770*/  ISETP.GT.AND P2, PT, R3, 0x20, P0 ;  /* 0x000000200300780c */ /* 0x000fc60000744270 */
[----:B------:R-:W-:Y:S01]  /*8780*/  @P5 STG.E.U16 desc[UR36][R4.64+0x32], R39 ;  /* 0x0000322704005986 */ /* 0x000fe2000c101524 */
[----:B------:R-:W-:Y:S01]  /*8790*/  ISETP.GT.AND P5, PT, R3, 0x21, P0 ;  /* 0x000000210300780c */ /* 0x000fe200007a4270 */
        /* <DEDUP_REMOVED lines=28> */
[----:B0-----:R-:W-:Y:S01]  /*8960*/  @P3 IMAD.MOV.U32 R6, RZ, RZ, R8 ;  /* 0x000000ffff063224 */ /* 0x001fe200078e0008 */
[----:B------:R-:W-:-:S05]  /*8970*/  @P3 MOV R7, R9 ;  /* 0x0000000900073202 */ /* 0x000fca0000000f00 */
        /* <DEDUP_REMOVED lines=45> */
[C---:B------:R-:W-:Y:S02]  /*8c50*/  ISETP.GT.AND P4, PT, R3.reuse, 0x51, P0 ;  /* 0x000000510300780c */ /* 0x040fe40000784270 */
[----:B------:R-:W-:Y:S01]  /*8c60*/  ISETP.GT.AND P0, PT, R3, 0x59, P0 ;  /* 0x000000590300780c */ /* 0x000fe20000704270 */
[----:B0-----:R-:W-:Y:S02]  /*8c70*/  @P3 IMAD.MOV.U32 R6, RZ, RZ, R8 ;  /* 0x000000ffff063224 */ /* 0x001fe400078e0008 */
[----:B------:R-:W-:-:S05]  /*8c80*/  @P3 IMAD.MOV.U32 R7, RZ, RZ, R9 ;  /* 0x000000ffff073224 */ /* 0x000fca00078e0009 */
[----:B------:R0:W-:Y:S01]  /*8c90*/  @P3 STG.E.U16 desc[UR36][R6.64+0xa2], R65 ;  /* 0x0000a24106003986 */ /* 0x0001e2000c101524 */
[C---:B------:R-:W-:Y:S02]  /*8ca0*/  ISETP.GT.AND P3, PT, R3.reuse, 0x58, P1 ;  /* 0x000000580300780c */ /* 0x040fe40000f64270 */
[----:B------:R-:W-:Y:S01]  /*8cb0*/  ISETP.GT.AND P1, PT, R3, 0x59, P1 ;  /* 0x000000590300780c */ /* 0x000fe20000f24270 */
[----:B------:R-:W-:Y:S04]  /*8cc0*/  @P2 STG.E.U16 desc[UR36][R4.64+0xa0], R66 ;  /* 0x0000a04204002986 */ /* 0x000fe8000c101524 */
[----:B------:R-:W-:Y:S06]  /*8cd0*/  @P4 STG.E.U16 desc[UR36][R4.64+0xa2], R67 ;  /* 0x0000a24304004986 */ /* 0x000fec000c101524 */
[----:B0-----:R-:W-:-:S02]  /*8ce0*/  @P3 IMAD.MOV.U32 R6, RZ, RZ, R8 ;  /* 0x000000ffff063224 */ /* 0x001fc400078e0008 */
[----:B------:R-:W-:-:S05]  /*8cf0*/  @P3 IMAD.MOV.U32 R7, RZ, RZ, R9 ;  /* 0x000000ffff073224 */ /* 0x000fca00078e0009 */
[----:B------:R0:W-:Y:S04]  /*8d00*/  @P3 STG.E.U16 desc[UR36][R6.64+0xb0], R68 ;  /* 0x0000b04406003986 */ /* 0x0001e8000c101524 */
[----:B------:R1:W-:Y:S04]  /*8d10*/  @P1 STG.E.U16 desc[UR36][R8.64+0xb2], R69 ;  /* 0x0000b24508001986 */ /* 0x0003e8000c101524 */
[----:B------:R1:W-:Y:S01]  /*8d20*/  @P5 STG.E.U16 desc[UR36][R4.64+0xb0], R70 ;  /* 0x0000b04604005986 */ /* 0x0003e2000c101524 */
[----:B0-----:R-:W-:Y:S02]  /*8d30*/  @P0 IMAD.MOV.U32 R6, RZ, RZ, R4 ;  /* 0x000000ffff060224 */ /* 0x001fe400078e0004 */
[----:B------:R-:W-:-:S05]  /*8d40*/  @P0 IMAD.MOV.U32 R7, RZ, RZ, R5 ;  /* 0x000000ffff070224 */ /* 0x000fca00078e0005 */
[----:B------:R1:W-:Y:S02]  /*8d50*/  @P0 STG.E.U16 desc[UR36][R6.64+0xb2], R71 ;  /* 0x0000b24706000986 */ /* 0x0003e4000c101524 */
.L_x_223:
[----:B------:R-:W-:Y:S05]  /*8d60*/  BSYNC B0 ;  /* 0x0000000000007941 */ /* 0x000fea0003800000 */
.L_x_33:
[----:B------:R-:W-:Y:S01]  /*8d70*/  ULDC UR4, c[0x0][0xc] ;  /* 0x0000030000047ab9 */ /* 0x000fe20000000800 */
[----:B------:R-:W-:Y:S01]  /*8d80*/  ULDC UR5, c[0x0][0x10] ;  /* 0x0000040000057ab9 */ /* 0x000fe20000000800 */
[----:B------:R-:W2:Y:S01]  /*8d90*/  LDC R3, c[0x0][0x14] ;  /* 0x00000500ff037b82 */ /* 0x000ea20000000800 */
[----:B------:R-:W-:Y:S01]  /*8da0*/  UIMAD.WIDE.U32 UR4, UR4, UR5, URZ ;  /* 0x00000005040472a5 */ /* 0x000fe2000f8e003f */
[----:B------:R-:W-:Y:S02]  /*8db0*/  IMAD.MOV.U32 R123, RZ, RZ, -0x1 ;  /* 0xffffffffff7b7424 */ /* 0x000fe400078e00ff */
[----:B------:R-:W-:-:S03]  /*8dc0*/  IMAD.MOV.U32 R121, RZ, RZ, -0x1 ;  /* 0xffffffffff797424 */ /* 0x000fc600078e00ff */
[----:B--2---:R-:W-:-:S04]  /*8dd0*/  IMAD.WIDE.U32 R16, R3, UR4, R16 ;  /* 0x0000000403107c25 */ /* 0x004fc8000f8e0010 */
[----:B------:R-:W-:Y:S01]  /*8de0*/  IMAD R3, R3, UR5, RZ ;  /* 0x0000000503037c24 */ /* 0x000fe2000f8e02ff */
[----:B------:R-:W-:Y:S02]  /*8df0*/  ULDC.64 UR4, c[0x0][0x650] ;  /* 0x0001940000047ab9 */ /* 0x000fe40000000a00 */
[----:B------:R-:W-:Y:S01]  /*8e00*/  ISETP.GE.U32.AND P0, PT, R16, UR4, PT ;  /* 0x0000000410007c0c */ /* 0x000fe2000bf06070 */
[--C-:B------:R-:W-:Y:S01]  /*8e10*/  IMAD.IADD R17, R17, 0x1, R3.reuse ;  /* 0x0000000111117824 */ /* 0x100fe200078e0203 */
[----:B------:R-:W-:-:S04]  /*8e20*/  PRMT R3, RZ, 0x7610, R3 ;  /* 0x00007610ff037816 */ /* 0x000fc80000000003 */
[----:B------:R-:W-:-:S13]  /*8e30*/  ISETP.GE.U32.AND.EX P0, PT, R17, UR5, PT, P0 ;  /* 0x0000000511007c0c */ /* 0x000fda000bf06100 */
[----:B------:R-:W-:Y:S05]  /*8e40*/  @P0 BRA `(.L_x_224) ;  /* 0x0000000400640947 */ /* 0x000fea0003800000 */
[----:B------:R-:W2:Y:S01]  /*8e50*/  S2R R12, SR_CTAID.X ;  /* 0x00000000000c7919 */ /* 0x000ea20000002500 */
[----:B------:R-:W3:Y:S01]  /*8e60*/  LDC.64 R10, c[0x0][0x628] ;  /* 0x00018a00ff0a7b82 */ /* 0x000ee20000000a00 */
[----:B------:R-:W-:Y:S01]  /*8e70*/  ULDC UR4, c[0x0][0x150] ;  /* 0x0000540000047ab9 */ /* 0x000fe20000000800 */
[----:B01----:R-:W-:Y:S01]  /*8e80*/  IMAD.MOV.U32 R8, RZ, RZ, R16 ;  /* 0x000000ffff087224 */ /* 0x003fe200078e0010 */
[----:B------:R-:W0:Y:S01]  /*8e90*/  S2R R24, SR_CTAID.Y ;  /* 0x0000000000187919 */ /* 0x000e220000002600 */
[----:B------:R-:W-:-:S04]  /*8ea0*/  IMAD.MOV.U32 R9, RZ, RZ, R17 ;  /* 0x000000ffff097224 */ /* 0x000fc800078e0011 */
[----:B------:R-:W1:Y:S08]  /*8eb0*/  LDC R21, c[0x0][0x144] ;  /* 0x00005100ff157b82 */ /* 0x000e700000000800 */
[----:B------:R-:W0:Y:S08]  /*8ec0*/  LDC R0, c[0x0][0x630] ;  /* 0x00018c00ff007b82 */ /* 0x000e300000000800 */
[----:B------:R-:W0:Y:S01]  /*8ed0*/  LDC.64 R14, c[0x0][0x620] ;  /* 0x00018800ff0e7b82 */ /* 0x000e220000000a00 */
[----:B---3--:R-:W-:-:S04]  /*8ee0*/  ISETP.NE.U32.AND P0, PT, R10, RZ, PT ;  /* 0x000000ff0a00720c */ /* 0x008fc80003f05070 */
[----:B------:R-:W-:Y:S02]  /*8ef0*/  ISETP.NE.AND.EX P0, PT, R11, RZ, PT, P0 ;  /* 0x000000ff0b00720c */ /* 0x000fe40003f05300 */
[----:B--2---:R-:W-:-:S05]  /*8f00*/  I2FP.F32.U32 R3, R12 ;  /* 0x0000000c00037245 */ /* 0x004fca0000201000 */
[----:B------:R-:W-:-:S04]  /*8f10*/  FMUL R3, R3, UR4 ;  /* 0x0000000403037c20 */ /* 0x000fc80008400000 */
[----:B------:R2:W3:Y:S02]  /*8f20*/  F2I.U32.TRUNC.NTZ R20, R3 ;  /* 0x0000000300147305 */ /* 0x0004e4000020f000 */
[----:B-1----:R-:W-:Y:S05]  /*8f30*/  @!P0 BRA `(.L_x_225) ;  /* 0x0000000000288947 */ /* 0x002fea0003800000 */
[----:B--2---:R-:W1:Y:S02]  /*8f40*/  LDC R3, c[0x0][0x634] ;  /* 0x00018d00ff037b82 */ /* 0x004e640000000800 */
[----:B-1----:R-:W-:-:S05]  /*8f50*/  IADD3 R3, P0, R16, R3, RZ ;  /* 0x0000000310037210 */ /* 0x002fca0007f1e0ff */
        /* <DEDUP_REMOVED lines=8> */
.L_x_225:
[----:B------:R-:W1:Y:S01]  /*8fe0*/  LDC.64 R28, c[0x0][0x640] ;  /* 0x00019000ff1c7b82 */ /* 0x000e620000000a00 */
[-CC-:B0-----:R-:W-:Y:S01]  /*8ff0*/  SHF.R.U64 R121, R8, R0.reuse, R9.reuse ;  /* 0x0000000008797219 */ /* 0x181fe20000001209 */
[----:B---3--:R-:W-:Y:S01]  /*9000*/  IMAD.MOV R20, RZ, RZ, -R20 ;  /* 0x000000ffff147224 */ /* 0x008fe200078e0a14 */
[----:B------:R-:W-:Y:S01]  /*9010*/  SHF.R.U32.HI R0, RZ, R0, R9 ;  /* 0x00000000ff007219 */ /* 0x000fe20000011609 */
[----:B------:R-:W-:Y:S01]  /*9020*/  ULDC UR4, c[0x0][0x154] ;  /* 0x0000550000047ab9 */ /* 0x000fe20000000800 */
[----:B--2---:R-:W-:Y:S01]  /*9030*/  IADD3 R3, P0, RZ, -R121, RZ ;  /* 0x80000079ff037210 */ /* 0x004fe20007f1e0ff */
[----:B------:R-:W-:Y:S02]  /*9040*/  IMAD R21, R21, R20, R12 ;  /* 0x0000001415157224 */ /* 0x000fe400078e020c */
[----:B------:R-:W0:Y:S01]  /*9050*/  LDC R6, c[0x0][0x618] ;  /* 0x00018600ff067b82 */ /* 0x000e220000000800 */
[----:B------:R-:W-:Y:S02]  /*9060*/  IMAD.MOV.U32 R7, RZ, RZ, 0x1 ;  /* 0x00000001ff077424 */ /* 0x000fe400078e00ff */
[----:B------:R-:W-:-:S04]  /*9070*/  IMAD.X R5, RZ, RZ, ~R0, P0 ;  /* 0x000000ffff057224 */ /* 0x000fc800000e0e00 */
[-C--:B------:R-:W-:Y:S01]  /*9080*/  IMAD R0, R5, R14.reuse, RZ ;  /* 0x0000000e05007224 */ /* 0x080fe200078e02ff */
[----:B------:R-:W2:Y:S01]  /*9090*/  LDC R8, c[0x0][0x608] ;  /* 0x00018200ff087b82 */ /* 0x000ea20000000800 */
[----:B------:R-:W-:-:S04]  /*90a0*/  IMAD.WIDE.U32 R4, R3, R14, R16 ;  /* 0x0000000e03047225 */ /* 0x000fc800078e0010 */
[----:B------:R-:W-:Y:S01]  /*90b0*/  IMAD R3, R3, R15, R0 ;  /* 0x0000000f03037224 */ /* 0x000fe200078e0200 */
[----:B------:R-:W-:Y:S02]  /*90c0*/  I2FP.F32.U32 R0, R24 ;  /* 0x0000001800007245 */ /* 0x000fe40000201000 */
[----:B------:R-:W3:Y:S01]  /*90d0*/  LDC R26, c[0x0][0x658] ;  /* 0x00019600ff1a7b82 */ /* 0x000ee20000000800 */
[----:B------:R-:W-:Y:S01]  /*90e0*/  IMAD.IADD R3, R5, 0x1, R3 ;  /* 0x0000000105037824 */ /* 0x000fe200078e0203 */
[----:B-1----:R-:W-:Y:S01]  /*90f0*/  ISETP.NE.U32.AND P0, PT, R28, RZ, PT ;  /* 0x000000ff1c00720c */ /* 0x002fe20003f05070 */
[----:B------:R-:W-:Y:S01]  /*9100*/  FMUL R0, R0, UR4 ;  /* 0x0000000400007c20 */ /* 0x000fe20008400000 */
[----:B------:R-:W-:Y:S02]  /*9110*/  MOV R5, 0xffffffff ;  /* 0xffffffff00057802 */ /* 0x000fe40000000f00 */
[----:B------:R-:W-:Y:S01]  /*9120*/  ISETP.NE.AND.EX P0, PT, R29, RZ, PT, P0 ;  /* 0x000000ff1d00720c */ /* 0x000fe20003f05300 */
[----:B------:R1:W1:Y:S01]  /*9130*/  F2I.U32.TRUNC.NTZ R13, R0 ;  /* 0x00000000000d7305 */ /* 0x000262000020f000 */
[----:B------:R-:W1:Y:S01]  /*9140*/  LDC R15, c[0x0][0x148] ;  /* 0x00005200ff0f7b82 */ /* 0x000e620000000800 */
[----:B0-----:R-:W-:-:S02]  /*9150*/  SHF.R.U64 R12, R4, R6, R3 ;  /* 0x00000006040c7219 */ /* 0x001fc40000001203 */
[----:B------:R-:W-:-:S05]  /*9160*/  SHF.R.U32.HI R3, RZ, R6, R3 ;  /* 0x00000006ff037219 */ /* 0x000fca0000011603 */
[----:B------:R-:W0:Y:S01]  /*9170*/  LDC R20, c[0x0][0x600] ;  /* 0x00018000ff147b82 */ /* 0x000e220000000800 */
[-CC-:B--2---:R-:W-:Y:S02]  /*9180*/  SHF.R.U64 R10, R12, R8.reuse, R3.reuse ;  /* 0x000000080c0a7219 */ /* 0x184fe40000001203 */
[----:B------:R-:W-:-:S05]  /*9190*/  SHF.R.U32.HI R3, RZ, R8, R3 ;  /* 0x00000008ff037219 */ /* 0x000fca0000011603 */
[----:B------:R-:W2:Y:S01]  /*91a0*/  LDC R27, c[0x0][0x648] ;  /* 0x00019200ff1b7b82 */ /* 0x000ea20000000800 */
[-C--:B---3--:R-:W-:Y:S02]  /*91b0*/  SHF.L.U32 R4, R5, R26.reuse, RZ ;  /* 0x0000001a05047219 */ /* 0x088fe400000006ff */
[-CC-:B------:R-:W-:Y:S02]  /*91c0*/  SHF.R.U64 R14, R10, R26.reuse, R3.reuse ;  /* 0x0000001a0a0e7219 */ /* 0x180fe40000001203 */
[----:B------:R-:W-:Y:S02]  /*91d0*/  SHF.R.U32.HI R5, RZ, R26, R3 ;  /* 0x0000001aff057219 */ /* 0x000fe40000011603 */
[----:B------:R-:W-:Y:S01]  /*91e0*/  LOP3.LUT R25, RZ, R4, RZ, 0x33, !PT ;  /* 0x00000004ff197212 */ /* 0x000fe200078e33ff */
[----:B------:R-:W3:Y:S01]  /*91f0*/  LDC R30, c[0x0][0x638] ;  /* 0x00018e00ff1e7b82 */ /* 0x000ee20000000800 */
[----:B------:R-:W-:Y:S01]  /*9200*/  SHF.L.U32 R26, R7, R26, RZ ;  /* 0x0000001a071a7219 */ /* 0x000fe200000006ff */
[----:B------:R-:W-:-:S06]  /*9210*/  IMAD.MOV.U32 R4, RZ, RZ, R14 ;  /* 0x000000ffff047224 */ /* 0x000fcc00078e000e */
[----:B------:R-:W0:Y:S01]  /*9220*/  LDC R31, c[0x0][0x610] ;  /* 0x00018400ff1f7b82 */ /* 0x000e220000000800 */
[----:B------:R-:W-:Y:S05]  /*9230*/  @!P0 BRA `(.L_x_226) ;  /* 0x0000000000288947 */ /* 0x000fea0003800000 */
[----:B------:R-:W4:Y:S02]  /*9240*/  LDC R3, c[0x0][0x64c] ;  /* 0x00019300ff037b82 */ /* 0x000f240000000800 */
[----:B----4-:R-:W-:-:S05]  /*9250*/  IADD3 R3, P0, R14, R3, RZ ;  /* 0x000000030e037210 */ /* 0x010fca0007f1e0ff */
        /* <DEDUP_REMOVED lines=8> */
.L_x_226:
[----:B------:R-:W-:Y:S01]  /*92e0*/  ISETP.NE.AND P0, PT, R2, 0x1, PT ;  /* 0x000000010200780c */ /* 0x000fe20003f05270 */
[----:B0-----:R-:W-:Y:S01]  /*92f0*/  VIADD R7, R20, 0xffffffff ;  /* 0xffffffff14077836 */ /* 0x001fe20000000000 */
[----:B-12---:R-:W-:Y:S01]  /*9300*/  SHF.R.U64 R0, R4, R27, R5 ;  /* 0x0000001b04007219 */ /* 0x006fe20000001205 */
[----:B------:R-:W-:Y:S01]  /*9310*/  IMAD.MOV R13, RZ, RZ, -R13 ;  /* 0x000000ffff0d7224 */ /* 0x000fe200078e0a0d */
[----:B------:R-:W-:Y:S01]  /*9320*/  LOP3.LUT R5, R10, R25, RZ, 0xc0, !PT ;  /* 0x000000190a057212 */ /* 0x000fe200078ec0ff */
[----:B------:R-:W-:Y:S01]  /*9330*/  IMAD.MOV.U32 R4, RZ, RZ, 0x1 ;  /* 0x00000001ff047424 */ /* 0x000fe200078e00ff */
[----:B------:R-:W-:Y:S01]  /*9340*/  LOP3.LUT R12, R12, R7, RZ, 0xc0, !PT ;  /* 0x000000070c0c7212 */ /* 0x000fe200078ec0ff */
[----:B------:R-:W-:Y:S02]  /*9350*/  IMAD.MOV R3, RZ, RZ, -R0 ;  /* 0x000000ffff037224 */ /* 0x000fe400078e0a00 */
[----:B------:R-:W-:Y:S02]  /*9360*/  IMAD R0, R26, R0, R5 ;  /* 0x000000001a007224 */ /* 0x000fe400078e0205 */
[----:B---3--:R-:W-:-:S02]  /*9370*/  IMAD R3, R3, R30, R14 ;  /* 0x0000001e03037224 */ /* 0x008fc400078e020e */
[----:B------:R-:W-:Y:S02]  /*9380*/  @P0 IMAD R21, R15, R13, R24 ;  /* 0x0000000d0f150224 */ /* 0x000fe400078e0218 */
[----:B------:R-:W-:Y:S01]  /*9390*/  IMAD R5, R3, R20, R12 ;  /* 0x0000001403057224 */ /* 0x000fe200078e020c */
[----:B------:R-:W-:Y:S01]  /*93a0*/  PRMT R3, R4, 0x7610, R3 ;  /* 0x0000761004037816 */ /* 0x000fe20000000003 */
[----:B------:R-:W-:-:S05]  /*93b0*/  IMAD R0, R0, R31, R21 ;  /* 0x0000001f00007224 */ /* 0x000fca00078e0215 */
[----:B------:R-:W-:Y:S02]  /*93c0*/  SEL R123, R5, R0, !P0 ;  /* 0x00000000057b7207 */ /* 0x000fe40004000000 */
[----:B------:R-:W-:-:S07]  /*93d0*/  SEL R0, R0, R5, !P0 ;  /* 0x0000000500007207 */ /* 0x000fce0004000000 */
.L_x_224:
[----:B------:R-:W-:Y:S01]  /*93e0*/  LOP3.LUT P0, RZ, R3, 0xff, RZ, 0xc0, !PT ;  /* 0x000000ff03ff7812 */ /* 0x000fe2000780c0ff */
[----:B------:R-:W-:-:S12]  /*93f0*/  IMAD.MOV.U32 R124, RZ, RZ, R0 ;  /* 0x000000ffff7c7224 */ /* 0x000fd800078e0000 */
[----:B------:R-:W-:Y:S05]  /*9400*/  @P0 BRA `(.L_x_227) ;  /* 0xffffff80002c0947 */ /* 0x000fea000383ffff */
[----:B------:R-:W-:Y:S05]  /*9410*/  EXIT ;  /* 0x000000000000794d */ /* 0x000fea0003800000 */
.L_x_8:
[----:B0-----:R-:W-:Y:S01]  /*9420*/  ULDC.64 UR4, c[0x0][0x650] ;  /* 0x0001940000047ab9 */ /* 0x001fe20000000a00 */
        /* <DEDUP_REMOVED lines=25> */
.L_x_229:
[----:B------:R-:W0:Y:S01]  /*95c0*/  LDC.64 R28, c[0x0][0x640] ;  /* 0x00019000ff1c7b82 */ /* 0x000e220000000a00 */
[-CC-:B------:R-:W-:Y:S01]  /*95d0*/  SHF.R.U64 R22, R12, R6.reuse, R13.reuse ;  /* 0x000000060c167219 */ /* 0x180fe2000000120d */
[----:B------:R-:W-:Y:S01]  /*95e0*/  IMAD.MOV.U32 R30, RZ, RZ, 0x1 ;  /* 0x00000001ff1e7424 */ /* 0x000fe200078e00ff */
[----:B------:R-:W-:Y:S02]  /*95f0*/  SHF.R.U32.HI R6, RZ, R6, R13 ;  /* 0x00000006ff067219 */ /* 0x000fe4000001160d */
        /* <DEDUP_REMOVED lines=8> */
[----:B------:R-:W-:Y:S01]  /*9680*/  IMAD.IADD R9, R9, 0x1, R11 ;  /* 0x0000000109097824 */ /* 0x000fe200078e020b */
[----:B0-----:R-:W-:-:S04]  /*9690*/  ISETP.NE.U32.AND P0, PT, R28, RZ, PT ;  /* 0x000000ff1c00720c */ /* 0x001fc80003f05070 */
[----:B------:R-:W-:Y:S02]  /*96a0*/  ISETP.NE.AND.EX P0, PT, R29, RZ, PT, P0 ;  /* 0x000000ff1d00720c */ /* 0x000fe40003f05300 */
[----:B------:R-:W0:Y:S01]  /*96b0*/  LDC R20, c[0x0][0x600] ;  /* 0x00018000ff147b82 */ /* 0x000e220000000800 */
[-CC-:B-1----:R-:W-:Y:S01]  /*96c0*/  SHF.R.U64 R14, R8, R10.reuse, R9.reuse ;  /* 0x0000000a080e7219 */ /* 0x182fe20000001209 */
[----:B------:R-:W-:Y:S01]  /*96d0*/  IMAD.MOV.U32 R8, RZ, RZ, -0x1 ;  /* 0xffffffffff087424 */ /* 0x000fe200078e00ff */
[----:B------:R-:W-:-:S05]  /*96e0*/  SHF.R.U32.HI R9, RZ, R10, R9 ;  /* 0x0000000aff097219 */ /* 0x000fca0000011609 */
[----:B------:R-:W1:Y:S01]  /*96f0*/  LDC R24, c[0x0][0x648] ;  /* 0x00019200ff187b82 */ /* 0x000e620000000800 */
[-CC-:B--2---:R-:W-:Y:S02]  /*9700*/  SHF.R.U64 R23, R14, R12.reuse, R9.reuse ;  /* 0x0000000c0e177219 */ /* 0x184fe40000001209 */
[----:B------:R-:W-:-:S05]  /*9710*/  SHF.R.U32.HI R6, RZ, R12, R9 ;  /* 0x0000000cff067219 */ /* 0x000fca0000011609 */
[----:B------:R-:W2:Y:S01]  /*9720*/  LDC R26, c[0x0][0x638] ;  /* 0x00018e00ff1a7b82 */ /* 0x000ea20000000800 */
[-C--:B---3--:R-:W-:Y:S02]  /*9730*/  SHF.L.U32 R8, R8, R27.reuse, RZ ;  /* 0x0000001b08087219 */ /* 0x088fe400000006ff */
[-CC-:B------:R-:W-:Y:S02]  /*9740*/  SHF.R.U64 R25, R23, R27.reuse, R6.reuse ;  /* 0x0000001b17197219 */ /* 0x180fe40000001206 */
[----:B------:R-:W-:Y:S02]  /*9750*/  LOP3.LUT R32, RZ, R8, RZ, 0x33, !PT ;  /* 0x00000008ff207212 */ /* 0x000fe400078e33ff */
[----:B------:R-:W-:Y:S01]  /*9760*/  SHF.R.U32.HI R9, RZ, R27, R6 ;  /* 0x0000001bff097219 */ /* 0x000fe20000011606 */
[----:B------:R-:W3:Y:S01]  /*9770*/  LDC R31, c[0x0][0x610] ;  /* 0x00018400ff1f7b82 */ /* 0x000ee20000000800 */
[----:B------:R-:W-:Y:S01]  /*9780*/  IMAD.MOV.U32 R8, RZ, RZ, R25 ;  /* 0x000000ffff087224 */ /* 0x000fe200078e0019 */
[----:B------:R-:W-:Y:S06]  /*9790*/  @!P0 BRA `(.L_x_230) ;  /* 0x0000000000288947 */ /* 0x000fec0003800000 */
        /* <DEDUP_REMOVED lines=10> */
.L_x_230:
[----:B------:R-:W-:Y:S02]  /*9840*/  ISETP.NE.AND P0, PT, R2, 0x1, PT ;  /* 0x000000010200780c */ /* 0x000fe40003f05270 */
[----:B-1----:R-:W-:Y:S01]  /*9850*/  SHF.R.U64 R6, R8, R24, R9 ;  /* 0x0000001808067219 */ /* 0x002fe20000001209 */
[----:B0-----:R-:W-:Y:S01]  /*9860*/  VIADD R9, R20, 0xffffffff ;  /* 0xffffffff14097836 */ /* 0x001fe20000000000 */
[----:B------:R-:W-:Y:S02]  /*9870*/  SHF.L.U32 R30, R30, R27, RZ ;  /* 0x0000001b1e1e7219 */ /* 0x000fe400000006ff */
[----:B------:R-:W-:Y:S01]  /*9880*/  LOP3.LUT R5, R23, R32, RZ, 0xc0, !PT ;  /* 0x0000002017057212 */ /* 0x000fe200078ec0ff */
[----:B------:R-:W-:-:S04]  /*9890*/  IMAD.MOV R8, RZ, RZ, -R6 ;  /* 0x000000ffff087224 */ /* 0x000fc800078e0a06 */
[----:B------:R-:W-:Y:S01]  /*98a0*/  IMAD R6, R30, R6, R5 ;  /* 0x000000061e067224 */ /* 0x000fe200078e0205 */
[----:B------:R-:W-:Y:S01]  /*98b0*/  LOP3.LUT R5, R14, R9, RZ, 0xc0, !PT ;  /* 0x000000090e057212 */ /* 0x000fe200078ec0ff */
[----:B------:R-:W-:Y:S02]  /*98c0*/  @P0 IMAD R3, R7, R21, R4 ;  /* 0x0000001507030224 */ /* 0x000fe400078e0204 */
[----:B--2---:R-:W-:Y:S02]  /*98d0*/  IMAD R4, R8, R26, R25 ;  /* 0x0000001a08047224 */ /* 0x004fe400078e0219 */
[----:B---3--:R-:W-:Y:S02]  /*98e0*/  IMAD R3, R6, R31, R3 ;  /* 0x0000001f06037224 */ /* 0x008fe400078e0203 */
[----:B------:R-:W-:Y:S02]  /*98f0*/  IMAD R4, R4, R20, R5 ;  /* 0x0000001404047224 */ /* 0x000fe400078e0205 */
[----:B------:R-:W-:-:S02]  /*9900*/  IMAD.MOV.U32 R8, RZ, RZ, 0x1 ;  /* 0x00000001ff087424 */ /* 0x000fc400078e00ff */
[----:B------:R-:W-:Y:S01]  /*9910*/  IMAD.MOV.U32 R6, RZ, RZ, R22 ;  /* 0x000000ffff067224 */ /* 0x000fe200078e0016 */
[----:B------:R-:W-:Y:S02]  /*9920*/  SEL R20, R4, R3, !P0 ;  /* 0x0000000304147207 */ /* 0x000fe40004000000 */
[----:B------:R-:W-:-:S07]  /*9930*/  SEL R13, R3, R4, !P0 ;  /* 0x00000004030d7207 */ /* 0x000fce0004000000 */
.L_x_228:
[----:B------:R-:W-:-:S08]  /*9940*/  NOP ;  /* 0x0000000000007918 */ /* 0x000fd00000000000 */
[----:B------:R-:W0:-:S00]  /*9950*/  USETMAXREG.DEALLOC.CTAPOOL 0x28 ;  /* 0x00000028000079c8 */ /* 0x000e0000080e0500 */
[----:B0-----:R-:W-:-:S13]  /*9960*/  ISETP.NE.AND P0, PT, R0, RZ, PT ;  /* 0x000000ff0000720c */ /* 0x001fda0003f05270 */
[----:B------:R-:W-:Y:S05]  /*9970*/  @P0 EXIT ;  /* 0x000000000000094d */ /* 0x000fea0003800000 */
[----:B------:R-:W-:Y:S01]  /*9980*/  LOP3.LUT P0, RZ, R8, 0xff, RZ, 0xc0, !PT ;  /* 0x000000ff08ff7812 */ /* 0x000fe2000780c0ff */
[----:B------:R-:W-:Y:S01]  /*9990*/  IMAD.MOV.U32 R3, RZ, RZ, RZ ;  /* 0x000000ffff037224 */ /* 0x000fe200078e00ff */
[----:B------:R-:W-:-:S11]  /*99a0*/  MOV R0, 0x1 ;  /* 0x0000000100007802 */ /* 0x000fd60000000f00 */
[----:B------:R-:W-:Y:S05]  /*99b0*/  @!P0 BRA `(.L_x_231) ;  /* 0x0000000c003c8947 */ /* 0x000fea0003800000 */
[----:B------:R-:W0:Y:S01]  /*99c0*/  LDC R0, c[0x0][0x28c] ;  /* 0x0000a300ff007b82 */ /* 0x000e220000000800 */
[----:B------:R-:W1:Y:S01]  /*99d0*/  S2R R9, SR_CgaCtaId ;  /* 0x0000000000097919 */ /* 0x000e620000008800 */
[----:B------:R-:W-:Y:S01]  /*99e0*/  ULDC UR5, c[0x0][0x600] ;  /* 0x0001800000057ab9 */ /* 0x000fe20000000800 */
[----:B------:R-:W-:Y:S01]  /*99f0*/  ULDC UR4, c[0x0][0xc] ;  /* 0x0000030000047ab9 */ /* 0x000fe20000000800 */
[----:B------:R-:W-:Y:S01]  /*9a00*/  UIADD3 UR16, UR5, -0x1, URZ ;  /* 0xffffffff05107890 */ /* 0x000fe2000fffe03f */
[----:B------:R-:W-:Y:S01]  /*9a10*/  BSSY B0, `(.L_x_231) ;  /* 0x00000c9000007945 */ /* 0x000fe20003800000 */
[----:B------:R-:W-:Y:S01]  /*9a20*/  ULDC UR6, c[0x0][0x658] ;  /* 0x0001960000067ab9 */ /* 0x000fe20000000800 */
[----:B------:R-:W-:Y:S01]  /*9a30*/  ULDC UR5, c[0x0][0x10] ;  /* 0x0000040000057ab9 */ /* 0x000fe20000000800 */
[----:B------:R-:W-:Y:S01]  /*9a40*/  UMOV UR7, 0xffffffff ;  /* 0xffffffff00077882 */ /* 0x000fe20000000000 */
[----:B------:R-:W-:Y:S01]  /*9a50*/  UMOV UR8, 0x1 ;  /* 0x0000000100087882 */ /* 0x000fe20000000000 */
[----:B------:R-:W-:Y:S01]  /*9a60*/  UIMAD.WIDE.U32 UR4, UR4, UR5, URZ ;  /* 0x00000005040472a5 */ /* 0x000fe2000f8e003f */
[----:B------:R-:W-:Y:S01]  /*9a70*/  IMAD.MOV.U32 R11, RZ, RZ, 0x1 ;  /* 0x00000001ff0b7424 */ /* 0x000fe200078e00ff */
[----:B------:R-:W-:Y:S01]  /*9a80*/  USHF.L.U32 UR7, UR7, UR6, URZ ;  /* 0x0000000607077299 */ /* 0x000fe2000800063f */
[----:B------:R-:W-:Y:S01]  /*9a90*/  LOP3.LUT R8, R19, 0x2, RZ, 0xfc, !PT ;  /* 0x0000000213087812 */ /* 0x000fe200078efcff */
[----:B------:R-:W-:-:S02]  /*9aa0*/  USHF.L.U32 UR18, UR8, UR6, URZ ;  /* 0x0000000608127299 */ /* 0x000fc4000800063f */
[----:B------:R-:W-:Y:S01]  /*9ab0*/  ULOP3.LUT UR17, URZ, UR7, URZ, 0x33, !UPT ;  /* 0x000000073f117292 */ /* 0x000fe2000f8e333f */
[----:B------:R-:W-:Y:S01]  /*9ac0*/  ULDC UR6, c[0x0][0x14] ;  /* 0x0000050000067ab9 */ /* 0x000fe20000000800 */
[----:B------:R-:W-:Y:S01]  /*9ad0*/  ULDC.64 UR22, c[0x0][0x198] ;  /* 0x0000660000167ab9 */ /* 0x000fe20000000a00 */
[----:B------:R-:W-:Y:S02]  /*9ae0*/  UIMAD.WIDE.U32 UR20, UR4, UR6, URZ ;  /* 0x00000006041472a5 */ /* 0x000fe4000f8e003f */
[----:B------:R-:W-:Y:S01]  /*9af0*/  UIMAD UR13, UR5, UR6, URZ ;  /* 0x00000006050d72a4 */ /* 0x000fe2000f8e023f */
[----:B0-----:R-:W-:-:S03]  /*9b00*/  VIADD R0, R0, 0xf ;  /* 0x0000000f00007836 */ /* 0x001fc60000000000 */
[----:B------:R-:W-:Y:S02]  /*9b10*/  UIADD3 UR13, UR21, UR13, URZ ;  /* 0x0000000d150d7290 */ /* 0x000fe4000fffe03f */
[----:B------:R-:W-:-:S04]  /*9b20*/  SHF.R.S32.HI R3, RZ, 0x1f, R0 ;  /* 0x0000001fff037819 */ /* 0x000fc80000011400 */
[----:B------:R-:W-:Y:S01]  /*9b30*/  LEA.HI R3, R3, R0, RZ, 0x4 ;  /* 0x0000000003037211 */ /* 0x000fe200078f20ff */
[----:B------:R-:W-:Y:S01]  /*9b40*/  IMAD.MOV.U32 R0, RZ, RZ, 0x1 ;  /* 0x00000001ff007424 */ /* 0x000fe200078e00ff */
[----:B-1----:R-:W-:Y:S02]  /*9b50*/  LOP3.LUT R9, R9, 0x1, RZ, 0xc0, !PT ;  /* 0x0000000109097812 */ /* 0x002fe400078ec0ff */
[----:B------:R-:W-:Y:S01]  /*9b60*/  SHF.R.S32.HI R10, RZ, 0x4, R3 ;  /* 0x00000004ff0a7819 */ /* 0x000fe20000011403 */
[----:B------:R-:W-:-:S04]  /*9b70*/  IMAD.MOV.U32 R3, RZ, RZ, RZ ;  /* 0x000000ffff037224 */ /* 0x000fc800078e00ff */
[----:B------:R-:W-:-:S07]  /*9b80*/  VIADD R12, R10, 0x1 ;  /* 0x000000010a0c7836 */ /* 0x000fce0000000000 */
.L_x_242:
[----:B------:R-:W-:-:S03]  /*9b90*/  UMOV UR4, 0xffffffff ;  /* 0xffffffff00047882 */ /* 0x000fc60000000000 */
[----:B------:R-:W-:Y:S05]  /*9ba0*/  BRA.DIV UR4, `(.L_x_232) ;  /* 0x0000001a04a07947 */ /* 0x000fea000b800000 */
[----:B------:R-:W-:-:S13]  /*9bb0*/  ELECT P6, URZ, PT ;  /* 0x00000000003f782f */ /* 0x000fda00038c0000 */
.L_x_274:
[----:B------:R-:W0:Y:S01]  /*9bc0*/  LDC R4, c[0x0][0x28c] ;  /* 0x0000a300ff047b82 */ /* 0x000e220000000800 */
[----:B------:R-:W-:Y:S01]  /*9bd0*/  BSSY B1, `(.L_x_233) ;  /* 0x000003a000017945 */ /* 0x000fe20003800000 */
[----:B0-----:R-:W-:-:S13]  /*9be0*/  ISETP.LT.OR P6, PT, R4, 0x1, !P6 ;  /* 0x000000010400780c */ /* 0x001fda00077c1670 */
[----:B------:R-:W-:Y:S05]  /*9bf0*/  @P6 BRA `(.L_x_234) ;  /* 0x0000000000dc6947 */ /* 0x000fea0003800000 */
[----:B------:R-:W-:Y:S02]  /*9c00*/  IMAD R20, R20, 0x2, R9 ;  /* 0x0000000214147824 */ /* 0x000fe400078e0209 */
[----:B------:R-:W-:Y:S02]  /*9c10*/  IMAD R21, R13, 0xc0, RZ ;  /* 0x000000c00d157824 */ /* 0x000fe400078e02ff */
[----:B------:R-:W-:Y:S02]  /*9c20*/  IMAD.MOV.U32 R22, RZ, RZ, RZ ;  /* 0x000000ffff167224 */ /* 0x000fe400078e00ff */
[----:B------:R-:W-:Y:S02]  /*9c30*/  IMAD.MOV.U32 R4, RZ, RZ, R12 ;  /* 0x000000ffff047224 */ /* 0x000fe400078e000c */
[----:B------:R-:W-:Y:S02]  /*9c40*/  IMAD.MOV.U32 R5, RZ, RZ, R0 ;  /* 0x000000ffff057224 */ /* 0x000fe400078e0000 */
[----:B------:R-:W-:-:S02]  /*9c50*/  IMAD.MOV.U32 R14, RZ, RZ, R3 ;  /* 0x000000ffff0e7224 */ /* 0x000fc400078e0003 */
[----:B------:R-:W-:-:S07]  /*9c60*/  IMAD R15, R20, 0x30, RZ ;  /* 0x00000030140f7824 */ /* 0x000fce00078e02ff */
.L_x_237:
[----:B------:R-:W0:Y:S01]  /*9c70*/  S2R R20, SR_CgaCtaId ;  /* 0x0000000000147919 */ /* 0x000e220000008800 */
[----:B------:R-:W-:Y:S02]  /*9c80*/  MOV R7, 0x400 ;  /* 0x0000040000077802 */ /* 0x000fe40000000f00 */
[----:B------:R-:W-:-:S13]  /*9c90*/  LOP3.LUT P1, RZ, R18, 0x7f, RZ, 0xc0, !PT ;  /* 0x0000007f12ff7812 */ /* 0x000fda000782c0ff */
[----:B------:R-:W1:Y:S01]  /*9ca0*/  @!P1 LDC R13, c[0x0][0x500] ;  /* 0x00014000ff0d9b82 */ /* 0x000e620000000800 */
[----:B0-----:R-:W-:Y:S02]  /*9cb0*/  LEA R23, R20, R7, 0x18 ;  /* 0x0000000714177211 */ /* 0x001fe400078ec0ff */
[----:B------:R-:W-:-:S03]  /*9cc0*/  SHF.L.U32 R7, R5, 0x1f, RZ ;  /* 0x0000001f05077819 */ /* 0x000fc600000006ff */
[----:B------:R-:W-:-:S04]  /*9cd0*/  IMAD R20, R14, 0x8, R23 ;  /* 0x000000080e147824 */ /* 0x000fc800078e0217 */
[----:B------:R-:W0:Y:S02]  /*9ce0*/  SYNCS.PHASECHK.TRANS64.TRYWAIT P0, [R20+URZ+0xc8], R7 ;  /* 0x0000c807140075a7 */ /* 0x000e24000800017f */
[----:B01----:R-:W-:Y:S05]  /*9cf0*/  @!P0 BRA `(.L_x_235) ;  /* 0x00000018006c8947 */ /* 0x003fea0003800000 */
.L_x_275:
[----:B0-----:R-:W-:Y:S01]  /*9d00*/  PRMT R7, R8, 0x9910, RZ ;  /* 0x0000991008077816 */ /* 0x001fe200000000ff */
[----:B------:R0:W-:Y:S03]  /*9d10*/  @!P1 SYNCS.ARRIVE.TRANS64 RZ, [R20+URZ], R13 ;  /* 0x0000000d14ff99a7 */ /* 0x0001e6000800003f */
[----:B------:R-:W-:-:S13]  /*9d20*/  ISETP.NE.AND P0, PT, R7, 0x2, PT ;  /* 0x000000020700780c */ /* 0x000fda0003f05270 */
[----:B0-----:R-:W-:Y:S05]  /*9d30*/  @P0 BRA `(.L_x_236) ;  /* 0x0000000000040947 */ /* 0x001fea0003800000 */
[----:B------:R-:W-:Y:S01]  /*9d40*/  BPT.TRAP 0x1 ;  /* 0x000000040000795c */ /* 0x000fe20000300000 */
.L_x_236:
[----:B------:R-:W-:Y:S01]  /*9d50*/  IMAD R7, R14, 0x2, R9 ;  /* 0x000000020e077824 */ /* 0x000fe200078e0209 */
[----:B------:R-:W-:Y:S01]  /*9d60*/  R2UR UR9, R20 ;  /* 0x00000000140972ca */ /* 0x000fe200000e0000 */
[--C-:B------:R-:W-:Y:S01]  /*9d70*/  IMAD R13, R14, 0x1800, R23.reuse ;  /* 0x000018000e0d7824 */ /* 0x100fe200078e0217 */
[----:B------:R-:W-:Y:S01]  /*9d80*/  UIADD3 UR4, UP0, UR22, 0xf0, URZ ;  /* 0x000000f016047890 */ /* 0x000fe2000ff1e03f */
[----:B------:R-:W-:Y:S01]  /*9d90*/  IMAD R7, R7, 0x300, RZ ;  /* 0x0000030007077824 */ /* 0x000fe200078e02ff */
[----:B------:R-:W-:Y:S01]  /*9da0*/  R2UR UR11, R21 ;  /* 0x00000000150b72ca */ /* 0x000fe200000e0000 */
[----:B------:R-:W-:Y:S01]  /*9db0*/  VIADD R4, R4, 0xffffffff ;  /* 0xffffffff04047836 */ /* 0x000fe20000000000 */
[----:B------:R-:W-:Y:S01]  /*9dc0*/  R2UR UR5, R13 ;  /* 0x000000000d0572ca */ /* 0x000fe200000e0000 */
[----:B------:R-:W-:Y:S01]  /*9dd0*/  IMAD R7, R7, 0x2, R23 ;  /* 0x0000000207077824 */ /* 0x000fe200078e0217 */
[----:B------:R-:W-:Y:S01]  /*9de0*/  R2UR UR10, R22 ;  /* 0x00000000160a72ca */ /* 0x000fe200000e0000 */
[----:B------:R-:W-:Y:S01]  /*9df0*/  UIADD3 UR24, UP1, UR22, 0x1f0, URZ ;  /* 0x000001f016187890 */ /* 0x000fe2000ff3e03f */
[----:B------:R-:W-:Y:S01]  /*9e00*/  R2UR UR12, R6 ;  /* 0x00000000060c72ca */ /* 0x000fe200000e0000 */
[----:B------:R-:W-:Y:S01]  /*9e10*/  VIADD R14, R14, 0x1 ;  /* 0x000000010e0e7836 */ /* 0x000fe20000000000 */
[----:B------:R-:W-:Y:S01]  /*9e20*/  R2UR UR8, R7 ;  /* 0x00000000070872ca */ /* 0x000fe200000e0000 */
[----:B------:R-:W-:Y:S01]  /*9e30*/  UIADD3.X UR25, URZ, UR23, URZ, UP1, !UPT ;  /* 0x000000173f197290 */ /* 0x000fe20008ffe43f */
[----:B------:R-:W-:Y:S01]  /*9e40*/  R2UR UR19, R15 ;  /* 0x000000000f1372ca */ /* 0x000fe200000e0000 */
[----:B------:R-:W-:Y:S01]  /*9e50*/  UMOV UR6, 0x0 ;  /* 0x0000000000067882 */ /* 0x000fe20000000000 */
[----:B------:R-:W-:Y:S01]  /*9e60*/  ISETP.GT.AND P1, PT, R4, 0x1, PT ;  /* 0x000000010400780c */ /* 0x000fe20003f24270 */
[----:B------:R-:W-:Y:S01]  /*9e70*/  UMOV UR7, 0x10000000 ;  /* 0x1000000000077882 */ /* 0x000fe20000000000 */
[----:B------:R-:W-:Y:S01]  /*9e80*/  ISETP.NE.AND P0, PT, R14, 0x19, PT ;  /* 0x000000190e00780c */ /* 0x000fe20003f05270 */
[----:B------:R-:W-:Y:S01]  /*9e90*/  UIADD3 UR14, UR5, 0x280, URZ ;  /* 0x00000280050e7890 */ /* 0x000fe2000fffe03f */
[----:B------:R-:W-:Y:S01]  /*9ea0*/  VIADD R22, R22, 0x10 ;  /* 0x0000001016167836 */ /* 0x000fe20000000000 */
[----:B------:R-:W-:Y:S01]  /*9eb0*/  UIADD3.X UR5, URZ, UR23, URZ, UP0, !UPT ;  /* 0x000000173f057290 */ /* 0x000fe200087fe43f */
[----:B------:R-:W-:Y:S01]  /*9ec0*/  SEL R20, RZ, 0x1, P0 ;  /* 0x00000001ff147807 */ /* 0x000fe20000000000 */
[----:B------:R-:W-:Y:S01]  /*9ed0*/  UMOV UR26, 0x30000 ;  /* 0x00030000001a7882 */ /* 0x000fe20000000000 */
[----:B------:R-:W-:Y:S01]  /*9ee0*/  SEL R14, R14, RZ, P0 ;  /* 0x000000ff0e0e7207 */ /* 0x000fe20000000000 */
[----:B------:R-:W-:Y:S01]  /*9ef0*/  UIADD3 UR15, UR8, 0x25a80, URZ ;  /* 0x00025a80080f7890 */ /* 0x000fe2000fffe03f */
[----:B------:R-:W-:-:S02]  /*9f00*/  LOP3.LUT R5, R5, R20, RZ, 0x3c, !PT ;  /* 0x0000001405057212 */ /* 0x000fc400078e3cff */
[----:B------:R-:W-:Y:S02]  /*9f10*/  UMOV UR8, UR14 ;  /* 0x0000000e00087c82 */ /* 0x000fe40008000000 */
[----:B------:R0:W-:Y:S02]  /*9f20*/  UTMALDG.3D [UR8], [UR4], desc[UR6] ;  /* 0x00000608040075b4 */ /* 0x0001e40008011000 */
[----:B0-----:R-:W-:Y:S01]  /*9f30*/  UMOV UR8, UR15 ;  /* 0x0000000f00087c82 */ /* 0x001fe20008000000 */
[----:B------:R-:W-:Y:S02]  /*9f40*/  UMOV UR11, UR19 ;  /* 0x00000013000b7c82 */ /* 0x000fe40008000000 */
[----:B------:R0:W-:Y:S02]  /*9f50*/  UTMALDG.3D.MULTICAST [UR8], [UR24], UR26, desc[UR6] ;  /* 0x00000608180073b4 */ /* 0x0001e4000801181a */
[----:B0-----:R-:W-:Y:S05]  /*9f60*/  @P1 BRA `(.L_x_237) ;  /* 0xfffffffc00401947 */ /* 0x001fea000383ffff */
.L_x_234:
[----:B------:R-:W-:Y:S05]  /*9f70*/  BSYNC B1 ;  /* 0x0000000000017941 */ /* 0x000fea0003800000 */
.L_x_233:
[----:B------:R-:W-:Y:S01]  /*9f80*/  LOP3.LUT P1, RZ, R11, 0xff, RZ, 0xc0, !PT ;  /* 0x000000ff0bff7812 */ /* 0x000fe2000782c0ff */
[C---:B------:R-:W-:Y:S01]  /*9f90*/  IMAD.IADD R6, R10.reuse, 0x1, R3 ;  /* 0x000000010a067824 */ /* 0x040fe200078e0203 */
[----:B------:R-:W-:Y:S01]  /*9fa0*/  ULDC.64 UR4, c[0x0][0x650] ;  /* 0x0001940000047ab9 */ /* 0x000fe20000000a00 */
[----:B------:R-:W-:Y:S01]  /*9fb0*/  ISETP.GE.U32.AND P2, PT, R10, 0x19, PT ;  /* 0x000000190a00780c */ /* 0x000fe20003f46070 */
[----:B------:R-:W-:Y:S01]  /*9fc0*/  BSSY B1, `(.L_x_238) ;  /* 0x000006b000017945 */ /* 0x000fe20003800000 */
[----:B------:R-:W-:Y:S01]  /*9fd0*/  IMAD.MOV.U32 R13, RZ, RZ, -0x1 ;  /* 0xffffffffff0d7424 */ /* 0x000fe200078e00ff */
[----:B------:R-:W-:Y:S01]  /*9fe0*/  ISETP.GT.U32.AND P0, PT, R6, 0x18, PT ;  /* 0x000000180600780c */ /* 0x000fe20003f04070 */
[----:B------:R-:W-:Y:S01]  /*9ff0*/  IMAD.MOV.U32 R20, RZ, RZ, -0x1 ;  /* 0xffffffffff147424 */ /* 0x000fe200078e00ff */
[----:B------:R-:W-:Y:S02]  /*a000*/  PRMT R11, RZ, 0x7610, R11 ;  /* 0x00007610ff0b7816 */ /* 0x000fe4000000000b */
[----:B------:R-:W-:-:S03]  /*a010*/  ISETP.LT.U32.AND P0, PT, R10, 0x19, P0 ;  /* 0x000000190a00780c */ /* 0x000fc60000701070 */
[----:B------:R-:W0:Y:S01]  /*a020*/  @P1 S2R R5, SR_CgaCtaId ;  /* 0x0000000000051919 */ /* 0x000e220000008800 */
[----:B------:R-:W-:-:S04]  /*a030*/  @P1 MOV R4, 0x400 ;  /* 0x0000040000041802 */ /* 0x000fc80000000f00 */
[----:B0-----:R-:W-:Y:S01]  /*a040*/  @P1 LEA R3, R5, R4, 0x18 ;  /* 0x0000000405031211 */ /* 0x001fe200078ec0ff */
[----:B------:R-:W-:-:S03]  /*a050*/  IMAD.WIDE.U32 R4, R6, 0x51eb851f, RZ ;  /* 0x51eb851f06047825 */ /* 0x000fc600078e00ff */
[----:B------:R0:W-:Y:S01]  /*a060*/  @P1 SYNCS.ARRIVE.TRANS64.A1T0 RZ, [R3+URZ+0x1a8], RZ ;  /* 0x0001a8ff03ff19a7 */ /* 0x0001e2000810003f */
[----:B------:R-:W-:Y:S02]  /*a070*/  IADD3 R16, P1, R16, UR20, RZ ;  /* 0x0000001410107c10 */ /* 0x000fe4000ff3e0ff */
[----:B------:R-:W-:Y:S02]  /*a080*/  SHF.R.U32.HI R5, RZ, 0x3, R5 ;  /* 0x00000003ff057819 */ /* 0x000fe40000011605 */
[----:B------:R-:W-:Y:S02]  /*a090*/  IADD3.X R17, R17, UR13, RZ, P1, !PT ;  /* 0x0000000d11117c10 */ /* 0x000fe40008ffe4ff */
[----:B------:R-:W-:Y:S02]  /*a0a0*/  PRMT R4, RZ, 0x7610, R4 ;  /* 0x00007610ff047816 */ /* 0x000fe40000000004 */
[----:B0-----:R-:W-:Y:S02]  /*a0b0*/  SEL R3, RZ, 0x1, !P0 ;  /* 0x00000001ff037807 */ /* 0x001fe40004000000 */
[----:B------:R-:W-:-:S02]  /*a0c0*/  ISETP.GE.U32.AND P0, PT, R16, UR4, PT ;  /* 0x0000000410007c0c */ /* 0x000fc4000bf06070 */
[----:B------:R-:W-:Y:S01]  /*a0d0*/  LOP3.LUT R0, R0, R3, RZ, 0x3c, !PT ;  /* 0x0000000300007212 */ /* 0x000fe200078e3cff */
[----:B------:R-:W-:Y:S01]  /*a0e0*/  IMAD R3, R5, -0x19, R6 ;  /* 0xffffffe705037824 */ /* 0x000fe200078e0206 */
[----:B------:R-:W-:Y:S01]  /*a0f0*/  ISETP.GE.U32.AND.EX P0, PT, R17, UR5, PT, P0 ;  /* 0x0000000511007c0c */ /* 0x000fe2000bf06100 */
[----:B------:R-:W-:Y:S01]  /*a100*/  IMAD.MOV.U32 R6, RZ, RZ, -0x1 ;  /* 0xffffffffff067424 */ /* 0x000fe200078e00ff */
[----:B------:R-:W-:-:S11]  /*a110*/  @P2 LOP3.LUT R0, R0, 0x1, R5, 0x78, !PT ;  /* 0x0000000100002812 */ /* 0x000fd600078e7805 */
[----:B------:R-:W-:Y:S05]  /*a120*/  @P0 BRA `(.L_x_239) ;  /* 0x0000000400500947 */ /* 0x000fea0003800000 */
[----:B------:R-:W0:Y:S01]  /*a130*/  S2R R15, SR_CTAID.X ;  /* 0x00000000000f7919 */ /* 0x000e220000002500 */
[----:B------:R-:W-:Y:S01]  /*a140*/  ULDC.64 UR4, c[0x0][0x628] ;  /* 0x00018a0000047ab9 */ /* 0x000fe20000000a00 */
[----:B------:R-:W1:Y:S01]  /*a150*/  LDC R20, c[0x0][0x144] ;  /* 0x00005100ff147b82 */ /* 0x000e620000000800 */
[----:B------:R-:W-:Y:S01]  /*a160*/  ISETP.NE.U32.AND P0, PT, RZ, UR4, PT ;  /* 0x00000004ff007c0c */ /* 0x000fe2000bf05070 */
[----:B------:R-:W2:Y:S01]  /*a170*/  S2R R13, SR_CTAID.Y ;  /* 0x00000000000d7919 */ /* 0x000ea20000002600 */
[----:B------:R-:W-:Y:S01]  /*a180*/  ULDC UR7, c[0x0][0x630] ;  /* 0x00018c0000077ab9 */ /* 0x000fe20000000800 */
[----:B------:R-:W-:Y:S01]  /*a190*/  ULDC UR8, c[0x0][0x150] ;  /* 0x0000540000087ab9 */ /* 0x000fe20000000800 */
[----:B------:R-:W-:Y:S01]  /*a1a0*/  ISETP.NE.AND.EX P0, PT, RZ, UR5, PT, P0 ;  /* 0x00000005ff007c0c */ /* 0x000fe2000bf05300 */
[----:B------:R-:W-:Y:S02]  /*a1b0*/  IMAD.MOV.U32 R4, RZ, RZ, R16 ;  /* 0x000000ffff047224 */ /* 0x000fe400078e0010 */
[----:B------:R-:W-:Y:S01]  /*a1c0*/  IMAD.MOV.U32 R5, RZ, RZ, R17 ;  /* 0x000000ffff057224 */ /* 0x000fe200078e0011 */
[----:B0-----:R-:W-:-:S09]  /*a1d0*/  I2FP.F32.U32 R22, R15 ;  /* 0x0000000f00167245 */ /* 0x001fd20000201000 */
[----:B------:R-:W-:Y:S05]  /*a1e0*/  @!P0 BRA `(.L_x_240) ;  /* 0x0000000000288947 */ /* 0x000fea0003800000 */
[----:B------:R-:W-:Y:S02]  /*a1f0*/  ULDC UR6, c[0x0][0x634] ;  /* 0x00018d0000067ab9 */ /* 0x000fe40000000800 */
[----:B------:R-:W-:-:S05]  /*a200*/  IADD3 R5, P0, R16, UR6, RZ ;  /* 0x0000000610057c10 */ /* 0x000fca000ff1e0ff */
[----:B------:R-:W-:-:S04]  /*a210*/  IMAD.X R21, RZ, RZ, R17, P0 ;  /* 0x000000ffff157224 */ /* 0x000fc800000e0611 */
[----:B------:R-:W-:-:S04]  /*a220*/  IMAD.WIDE.U32 R6, R21, UR4, RZ ;  /* 0x0000000415067c25 */ /* 0x000fc8000f8e00ff */
[----:B------:R-:W-:-:S04]  /*a230*/  IMAD.WIDE.U32 R6, P0, R5, UR5, R6 ;  /* 0x0000000505067c25 */ /* 0x000fc8000f800006 */
[----:B------:R-:W-:-:S04]  /*a240*/  IMAD.WIDE.U32 R4, R5, UR4, RZ ;  /* 0x0000000405047c25 */ /* 0x000fc8000f8e00ff */
[----:B------:R-:W-:Y:S01]  /*a250*/  IMAD.MOV.U32 R4, RZ, RZ, R7 ;  /* 0x000000ffff047224 */ /* 0x000fe200078e0007 */
[----:B------:R-:W-:Y:S01]  /*a260*/  IADD3 RZ, P1, R5, R6, RZ ;  /* 0x0000000605ff7210 */ /* 0x000fe20007f3e0ff */
[----:B------:R-:W-:-:S04]  /*a270*/  IMAD.X R5, RZ, RZ, RZ, P0 ;  /* 0x000000ffff057224 */ /* 0x000fc800000e06ff */
[----:B------:R-:W-:-:S08]  /*a280*/  IMAD.WIDE.U32.X R4, R21, UR5, R4, P1 ;  /* 0x0000000515047c25 */ /* 0x000fd000088e0404 */
.L_x_240:
[----:B------:R-:W-:Y:S01]  /*a290*/  FMUL R22, R22, UR8 ;  /* 0x0000000816167c20 */ /* 0x000fe20008400000 */
[--C-:B------:R-:W-:Y:S01]  /*a2a0*/  SHF.R.U64 R14, R4, UR7, R5.reuse ;  /* 0x00000007040e7c19 */ /* 0x100fe20008001205 */
[----:B------:R-:W-:Y:S01]  /*a2b0*/  ULDC.64 UR4, c[0x0][0x620] ;  /* 0x0001880000047ab9 */ /* 0x000fe20000000a00 */
[----:B------:R-:W-:Y:S01]  /*a2c0*/  SHF.R.U32.HI R4, RZ, UR7, R5 ;  /* 0x00000007ff047c19 */ /* 0x000fe20008011605 */
[----:B------:R-:W-:Y:S01]  /*a2d0*/  ULDC.64 UR6, c[0x0][0x640] ;  /* 0x0001900000067ab9 */ /* 0x000fe20000000a00 */
[----:B------:R-:W-:Y:S01]  /*a2e0*/  IADD3 R5, P0, RZ, -R14, RZ ;  /* 0x8000000eff057210 */ /* 0x000fe20007f1e0ff */
[----:B------:R-:W0:Y:S04]  /*a2f0*/  F2I.U32.TRUNC.NTZ R22, R22 ;  /* 0x0000001600167305 */ /* 0x000e28000020f000 */
[----:B------:R-:W-:Y:S01]  /*a300*/  IMAD.X R4, RZ, RZ, ~R4, P0 ;  /* 0x000000ffff047224 */ /* 0x000fe200000e0e04 */
[----:B------:R-:W-:-:S03]  /*a310*/  ISETP.NE.U32.AND P0, PT, RZ, UR6, PT ;  /* 0x00000006ff007c0c */ /* 0x000fc6000bf05070 */
[----:B------:R-:W-:Y:S01]  /*a320*/  IMAD R4, R4, UR4, RZ ;  /* 0x0000000404047c24 */ /* 0x000fe2000f8e02ff */
[----:B------:R-:W-:-:S03]  /*a330*/  ISETP.NE.AND.EX P0, PT, RZ, UR7, PT, P0 ;  /* 0x00000007ff007c0c */ /* 0x000fc6000bf05300 */
[C---:B------:R-:W-:Y:S01]  /*a340*/  IMAD R7, R5.reuse, UR5, R4 ;  /* 0x0000000505077c24 */ /* 0x040fe2000f8e0204 */
[----:B------:R-:W-:Y:S01]  /*a350*/  ULDC UR5, c[0x0][0x154] ;  /* 0x0000550000057ab9 */ /* 0x000fe20000000800 */
[----:B------:R-:W-:Y:S01]  /*a360*/  IMAD.WIDE.U32 R4, R5, UR4, R16 ;  /* 0x0000000405047c25 */ /* 0x000fe2000f8e0010 */
[----:B------:R-:W-:-:S03]  /*a370*/  ULDC UR4, c[0x0][0x618] ;  /* 0x0001860000047ab9 */ /* 0x000fc60000000800 */
[----:B0-----:R-:W-:Y:S02]  /*a380*/  IMAD.MOV R6, RZ, RZ, -R22 ;  /* 0x000000ffff067224 */ /* 0x001fe400078e0a16 */
[----:B------:R-:W-:Y:S02]  /*a390*/  IMAD.IADD R5, R5, 0x1, R7 ;  /* 0x0000000105057824 */ /* 0x000fe400078e0207 */
[----:B-1----:R-:W-:Y:S01]  /*a3a0*/  IMAD R15, R20, R6, R15 ;  /* 0x00000006140f7224 */ /* 0x002fe200078e020f */
[----:B--2---:R-:W-:Y:S01]  /*a3b0*/  I2FP.F32.U32 R6, R13 ;  /* 0x0000000d00067245 */ /* 0x004fe20000201000 */
[----:B------:R-:W0:Y:S01]  /*a3c0*/  LDC R20, c[0x0][0x148] ;  /* 0x00005200ff147b82 */ /* 0x000e220000000800 */
[--C-:B------:R-:W-:Y:S02]  /*a3d0*/  SHF.R.U64 R21, R4, UR4, R5.reuse ;  /* 0x0000000404157c19 */ /* 0x100fe40008001205 */
[----:B------:R-:W-:Y:S01]  /*a3e0*/  SHF.R.U32.HI R4, RZ, UR4, R5 ;  /* 0x00000004ff047c19 */ /* 0x000fe20008011605 */
[----:B------:R-:W-:Y:S01]  /*a3f0*/  FMUL R6, R6, UR5 ;  /* 0x0000000506067c20 */ /* 0x000fe20008400000 */
[----:B------:R-:W-:-:S02]  /*a400*/  ULDC UR4, c[0x0][0x608] ;  /* 0x0001820000047ab9 */ /* 0x000fc40000000800 */
[--C-:B------:R-:W-:Y:S01]  /*a410*/  SHF.R.U64 R23, R21, UR4, R4.reuse ;  /* 0x0000000415177c19 */ /* 0x100fe20008001204 */
[----:B------:R1:W2:Y:S01]  /*a420*/  F2I.U32.TRUNC.NTZ R24, R6 ;  /* 0x0000000600187305 */ /* 0x0002a2000020f000 */
[----:B------:R-:W-:Y:S01]  /*a430*/  SHF.R.U32.HI R4, RZ, UR4, R4 ;  /* 0x00000004ff047c19 */ /* 0x000fe20008011604 */
[----:B------:R-:W-:-:S03]  /*a440*/  ULDC UR4, c[0x0][0x658] ;  /* 0x0001960000047ab9 */ /* 0x000fc60000000800 */
[--C-:B------:R-:W-:Y:S02]  /*a450*/  SHF.R.U64 R22, R23, UR4, R4.reuse ;  /* 0x0000000417167c19 */ /* 0x100fe40008001204 */
[----:B------:R-:W-:-:S03]  /*a460*/  SHF.R.U32.HI R25, RZ, UR4, R4 ;  /* 0x00000004ff197c19 */ /* 0x000fc60008011604 */
[----:B------:R-:W-:Y:S01]  /*a470*/  IMAD.MOV.U32 R4, RZ, RZ, R22 ;  /* 0x000000ffff047224 */ /* 0x000fe200078e0016 */
[----:B------:R-:W-:Y:S01]  /*a480*/  MOV R5, R25 ;  /* 0x0000001900057202 */ /* 0x000fe20000000f00 */
[----:B-1----:R-:W-:Y:S06]  /*a490*/  @!P0 BRA `(.L_x_241) ;  /* 0x0000000000288947 */ /* 0x002fec0003800000 */
        /* <DEDUP_REMOVED lines=10> */
.L_x_241:
[----:B------:R-:W-:Y:S01]  /*a540*/  ISETP.NE.AND P0, PT, R2, 0x1, PT ;  /* 0x000000010200780c */ /* 0x000fe20003f05270 */
[----:B------:R-:W-:Y:S01]  /*a550*/  ULDC UR4, c[0x0][0x648] ;  /* 0x0001920000047ab9 */ /* 0x000fe20000000800 */
[----:B------:R-:W-:Y:S01]  /*a560*/  LOP3.LUT R23, R23, UR17, RZ, 0xc0, !PT ;  /* 0x0000001117177c12 */ /* 0x000fe2000f8ec0ff */
[----:B--2---:R-:W-:Y:S01]  /*a570*/  IMAD.MOV R24, RZ, RZ, -R24 ;  /* 0x000000ffff187224 */ /* 0x004fe200078e0a18 */
[----:B------:R-:W-:Y:S01]  /*a580*/  SHF.R.U64 R4, R4, UR4, R5 ;  /* 0x0000000404047c19 */ /* 0x000fe20008001205 */
[----:B------:R-:W-:Y:S01]  /*a590*/  ULDC UR4, c[0x0][0x638] ;  /* 0x00018e0000047ab9 */ /* 0x000fe20000000800 */
[----:B------:R-:W-:Y:S01]  /*a5a0*/  LOP3.LUT R21, R21, UR16, RZ, 0xc0, !PT ;  /* 0x0000001015157c12 */ /* 0x000fe2000f8ec0ff */
[----:B------:R-:W-:Y:S01]  /*a5b0*/  ULDC UR5, c[0x0][0x610] ;  /* 0x0001840000057ab9 */ /* 0x000fe20000000800 */
[----:B------:R-:W-:Y:S02]  /*a5c0*/  IMAD.MOV.U32 R6, RZ, RZ, R14 ;  /* 0x000000ffff067224 */ /* 0x000fe400078e000e */
[----:B------:R-:W-:-:S02]  /*a5d0*/  IMAD.MOV R5, RZ, RZ, -R4 ;  /* 0x000000ffff057224 */ /* 0x000fc400078e0a04 */
[----:B------:R-:W-:Y:S02]  /*a5e0*/  IMAD R4, R4, UR18, R23 ;  /* 0x0000001204047c24 */ /* 0x000fe4000f8e0217 */
[----:B0-----:R-:W-:Y:S02]  /*a5f0*/  @P0 IMAD R15, R20, R24, R13 ;  /* 0x00000018140f0224 */ /* 0x001fe400078e020d */
[----:B------:R-:W-:Y:S01]  /*a600*/  IMAD R22, R5, UR4, R22 ;  /* 0x0000000405167c24 */ /* 0x000fe2000f8e0216 */
[----:B------:R-:W-:Y:S01]  /*a610*/  ULDC UR4, c[0x0][0x600] ;  /* 0x0001800000047ab9 */ /* 0x000fe20000000800 */
[----:B------:R-:W-:Y:S02]  /*a620*/  IMAD R15, R4, UR5, R15 ;  /* 0x00000005040f7c24 */ /* 0x000fe4000f8e020f */
[----:B------:R-:W-:Y:S02]  /*a630*/  IMAD R22, R22, UR4, R21 ;  /* 0x0000000416167c24 */ /* 0x000fe4000f8e0215 */
[----:B------:R-:W-:-:S03]  /*a640*/  IMAD.MOV.U32 R4, RZ, RZ, 0x1 ;  /* 0x00000001ff047424 */ /* 0x000fc600078e00ff */
[----:B------:R-:W-:Y:S02]  /*a650*/  SEL R20, R22, R15, !P0 ;  /* 0x0000000f16147207 */ /* 0x000fe40004000000 */
[----:B------:R-:W-:-:S07]  /*a660*/  SEL R13, R15, R22, !P0 ;  /* 0x000000160f0d7207 */ /* 0x000fce0004000000 */
.L_x_239:
[----:B------:R-:W-:Y:S05]  /*a670*/  BSYNC B1 ;  /* 0x0000000000017941 */ /* 0x000fea0003800000 */
.L_x_238:
[----:B------:R-:W-:-:S13]  /*a680*/  LOP3.LUT P0, RZ, R4, 0xff, RZ, 0xc0, !PT ;  /* 0x000000ff04ff7812 */ /* 0x000fda000780c0ff */
[----:B------:R-:W-:Y:S05]  /*a690*/  @P0 BRA `(.L_x_242) ;  /* 0xfffffff4003c0947 */ /* 0x000fea000383ffff */
[----:B------:R-:W-:Y:S05]  /*a6a0*/  BSYNC B0 ;  /* 0x0000000000007941 */ /* 0x000fea0003800000 */
.L_x_231:
[----:B------:R-:W-:-:S03]  /*a6b0*/  UMOV UR4, 0xffffffff ;  /* 0xffffffff00047882 */ /* 0x000fc60000000000 */
[----:B------:R-:W-:Y:S05]  /*a6c0*/  BRA.DIV UR4, `(.L_x_243) ;  /* 0x00000012040c7947 */ /* 0x000fea000b800000 */
[----:B------:R-:W-:-:S13]  /*a6d0*/  ELECT P6, URZ, PT ;  /* 0x00000000003f782f */ /* 0x000fda00038c0000 */
.L_x_278:
[----:B------:R-:W-:Y:S04]  /*a6e0*/  BSSY B0, `(.L_x_244) ;  /* 0x00000e8000007945 */ /* 0x000fe80003800000 */
[----:B------:R-:W-:Y:S05]  /*a6f0*/  @!P6 BRA `(.L_x_245) ;  /* 0x0000000c0098e947 */ /* 0x000fea0003800000 */
[----:B------:R-:W-:-:S04]  /*a700*/  LOP3.LUT R19, R19, 0x2, RZ, 0xfc, !PT ;  /* 0x0000000213137812 */ /* 0x000fc800078efcff */
[----:B------:R-:W-:-:S13]  /*a710*/  ISETP.NE.AND P0, PT, R19, 0x3, PT ;  /* 0x000000031300780c */ /* 0x000fda0003f05270 */
[----:B------:R-:W-:Y:S05]  /*a720*/  @!P0 BRA `(.L_x_246) ;  /* 0x0000000000048947 */ /* 0x000fea0003800000 */
[----:B------:R-:W-:Y:S01]  /*a730*/  BPT.TRAP 0x1 ;  /* 0x000000040000795c */ /* 0x000fe20000300000 */
.L_x_246:
[----:B------:R-:W0:Y:S01]  /*a740*/  S2R R5, SR_CgaCtaId ;  /* 0x0000000000057919 */ /* 0x000e220000008800 */
[----:B------:R-:W-:Y:S02]  /*a750*/  MOV R2, 0x400 ;  /* 0x0000040000027802 */ /* 0x000fe40000000f00 */
[----:B------:R-:W-:Y:S02]  /*a760*/  SHF.L.U32 R4, R0, 0x1f, RZ ;  /* 0x0000001f00047819 */ /* 0x000fe400000006ff */
[----:B0-----:R-:W-:-:S05]  /*a770*/  LEA R2, R5, R2, 0x18 ;  /* 0x0000000205027211 */ /* 0x001fca00078ec0ff */
[----:B------:R-:W-:-:S04]  /*a780*/  VIADD R2, R2, 0xc8 ;  /* 0x000000c802027836 */ /* 0x000fc80000000000 */
[C---:B------:R-:W-:Y:S02]  /*a790*/  IMAD R7, R3.reuse, 0x8, R2 ;  /* 0x0000000803077824 */ /* 0x040fe400078e0202 */
[----:B------:R-:W-:Y:S02]  /*a7a0*/  VIADD R3, R3, 0x1 ;  /* 0x0000000103037836 */ /* 0x000fe40000000000 */
[----:B------:R-:W0:Y:S03]  /*a7b0*/  SYNCS.PHASECHK.TRANS64.TRYWAIT P0, [R7+URZ], R4 ;  /* 0x00000004070075a7 */ /* 0x000e26000800017f */
[----:B------:R-:W-:-:S04]  /*a7c0*/  ISETP.NE.AND P1, PT, R3, 0x19, PT ;  /* 0x000000190300780c */ /* 0x000fc80003f25270 */
[----:B------:R-:W-:Y:S02]  /*a7d0*/  SEL R5, RZ, 0x1, P1 ;  /* 0x00000001ff057807 */ /* 0x000fe40000800000 */
[----:B------:R-:W-:Y:S02]  /*a7e0*/  SEL R3, R3, RZ, P1 ;  /* 0x000000ff03037207 */ /* 0x000fe40000800000 */
[----:B------:R-:W-:-:S03]  /*a7f0*/  LOP3.LUT R6, R0, R5, RZ, 0x3c, !PT ;  /* 0x0000000500067212 */ /* 0x000fc600078e3cff */
[----:B------:R-:W-:Y:S01]  /*a800*/  IMAD R8, R3, 0x8, R2 ;  /* 0x0000000803087824 */ /* 0x000fe200078e0202 */
[----:B------:R-:W-:Y:S01]  /*a810*/  SHF.L.U32 R5, R6, 0x1f, RZ ;  /* 0x0000001f06057819 */ /* 0x000fe200000006ff */
[----:B0-----:R-:W-:Y:S06]  /*a820*/  @!P0 BRA `(.L_x_247) ;  /* 0x0000000c00d48947 */ /* 0x001fec0003800000 */
.L_x_279:
[----:B------:R-:W1:Y:S01]  /*a830*/  SYNCS.PHASECHK.TRANS64.TRYWAIT P0, [R8+URZ], R5 ;  /* 0x00000005080075a7 */ /* 0x000e62000800017f */
[----:B------:R-:W-:-:S05]  /*a840*/  VIADD R0, R3, 0x1 ;  /* 0x0000000103007836 */ /* 0x000fca0000000000 */
[----:B------:R-:W-:-:S04]  /*a850*/  ISETP.NE.AND P1, PT, R0, 0x19, PT ;  /* 0x000000190000780c */ /* 0x000fc80003f25270 */
[----:B------:R-:W-:Y:S02]  /*a860*/  SEL R3, RZ, 0x1, P1 ;  /* 0x00000001ff037807 */ /* 0x000fe40000800000 */
[----:B0-----:R-:W-:Y:S02]  /*a870*/  SEL R7, R0, RZ, P1 ;  /* 0x000000ff00077207 */ /* 0x001fe40000800000 */
[----:B------:R-:W-:-:S03]  /*a880*/  LOP3.LUT R6, R6, R3, RZ, 0x3c, !PT ;  /* 0x0000000306067212 */ /* 0x000fc600078e3cff */
[----:B------:R-:W-:Y:S01]  /*a890*/  IMAD R9, R7, 0x8, R2 ;  /* 0x0000000807097824 */ /* 0x000fe200078e0202 */
[----:B------:R-:W-:Y:S01]  /*a8a0*/  SHF.L.U32 R4, R6, 0x1f, RZ ;  /* 0x0000001f06047819 */ /* 0x000fe200000006ff */
[----:B-1----:R-:W-:Y:S06]  /*a8b0*/  @!P0 BRA `(.L_x_248) ;  /* 0x0000000c00c48947 */ /* 0x002fec0003800000 */
.L_x_280:
[----:B------:R-:W1:Y:S01]  /*a8c0*/  SYNCS.PHASECHK.TRANS64.TRYWAIT P0, [R9+URZ], R4 ;  /* 0x00000004090075a7 */ /* 0x000e62000800017f */
[----:B------:R-:W-:-:S05]  /*a8d0*/  VIADD R0, R7, 0x1 ;  /* 0x0000000107007836 */ /* 0x000fca0000000000 */
[----:B------:R-:W-:-:S04]  /*a8e0*/  ISETP.NE.AND P1, PT, R0, 0x19, PT ;  /* 0x000000190000780c */ /* 0x000fc80003f25270 */
[----:B------:R-:W-:Y:S02]  /*a8f0*/  SEL R3, RZ, 0x1, P1 ;  /* 0x00000001ff037807 */ /* 0x000fe40000800000 */
[----:B------:R-:W-:Y:S02]  /*a900*/  SEL R7, R0, RZ, P1 ;  /* 0x000000ff00077207 */ /* 0x000fe40000800000 */
[----:B------:R-:W-:-:S03]  /*a910*/  LOP3.LUT R6, R6, R3, RZ, 0x3c, !PT ;  /* 0x0000000306067212 */ /* 0x000fc600078e3cff */
[----:B0-----:R-:W-:Y:S01]  /*a920*/  IMAD R8, R7, 0x8, R2 ;  /* 0x0000000807087824 */ /* 0x001fe200078e0202 */
[----:B------:R-:W-:Y:S01]  /*a930*/  SHF.L.U32 R5, R6, 0x1f, RZ ;  /* 0x0000001f06057819 */ /* 0x000fe200000006ff */
[----:B-1----:R-:W-:Y:S06]  /*a940*/  @!P0 BRA `(.L_x_249) ;  /* 0x0000000c00b48947 */ /* 0x002fec0003800000 */
.L_x_281:
        /* <DEDUP_REMOVED lines=9> */
.L_x_282:
        /* <DEDUP_REMOVED lines=9> */
.L_x_283:
        /* <DEDUP_REMOVED lines=9> */
.L_x_284:
        /* <DEDUP_REMOVED lines=9> */
.L_x_285:
        /* <DEDUP_REMOVED lines=9> */
.L_x_286:
        /* <DEDUP_REMOVED lines=9> */
.L_x_287:
        /* <DEDUP_REMOVED lines=9> */
.L_x_288:
[----:B------:R-:W1:Y:S01]  /*ad40*/  SYNCS.PHASECHK.TRANS64.TRYWAIT P0, [R9+URZ], R4 ;  /* 0x00000004090075a7 */ /* 0x000e62000800017f */
[----:B------:R-:W-:-:S05]  /*ad50*/  VIADD R0, R7, 0x1 ;  /* 0x0000000107007836 */ /* 0x000fca0000000000 */
[----:B------:R-:W-:-:S04]  /*ad60*/  ISETP.NE.AND P1, PT, R0, 0x19, PT ;  /* 0x000000190000780c */ /* 0x000fc80003f25270 */
[----:B------:R-:W-:Y:S02]  /*ad70*/  SEL R3, RZ, 0x1, P1 ;  /* 0x00000001ff037807 */ /* 0x000fe40000800000 */
[----:B------:R-:W-:Y:S02]  /*ad80*/  SEL R7, R0, RZ, P1 ;  /* 0x000000ff00077207 */ /* 0x000fe40000800000 */
[----:B------:R-:W-:Y:S02]  /*ad90*/  LOP3.LUT R6, R6, R3, RZ, 0x3c, !PT ;  /* 0x0000000306067212 */ /* 0x000fe400078e3cff */
[----:B0-----:R-:W-:Y:S02]  /*ada0*/  LEA R8, R7, R2, 0x3 ;  /* 0x0000000207087211 */ /* 0x001fe400078e18ff */
[----:B------:R-:W-:Y:S01]  /*adb0*/  SHF.L.U32 R5, R6, 0x1f, RZ ;  /* 0x0000001f06057819 */ /* 0x000fe200000006ff */
[----:B-1----:R-:W-:Y:S06]  /*adc0*/  @!P0 BRA `(.L_x_257) ;  /* 0x0000000c00348947 */ /* 0x002fec0003800000 */
.L_x_289:
        /* <DEDUP_REMOVED lines=9> */
.L_x_290:
        /* <DEDUP_REMOVED lines=9> */
.L_x_291:
        /* <DEDUP_REMOVED lines=9> */
.L_x_292:
        /* <DEDUP_REMOVED lines=9> */
.L_x_293:
        /* <DEDUP_REMOVED lines=9> */
.L_x_294:
        /* <DEDUP_REMOVED lines=9> */
.L_x_295:
        /* <DEDUP_REMOVED lines=9> */
.L_x_296:
        /* <DEDUP_REMOVED lines=9> */
.L_x_297:
        /* <DEDUP_REMOVED lines=9> */
.L_x_298:
        /* <DEDUP_REMOVED lines=9> */
.L_x_299:
        /* <DEDUP_REMOVED lines=9> */
.L_x_300:
[----:B------:R-:W1:Y:S01]  /*b400*/  SYNCS.PHASECHK.TRANS64.TRYWAIT P0, [R9+URZ], R4 ;  /* 0x00000004090075a7 */ /* 0x000e62000800017f */
[----:B------:R-:W-:-:S05]  /*b410*/  VIADD R0, R7, 0x1 ;  /* 0x0000000107007836 */ /* 0x000fca0000000000 */
[----:B------:R-:W-:-:S04]  /*b420*/  ISETP.NE.AND P1, PT, R0, 0x19, PT ;  /* 0x000000190000780c */ /* 0x000fc80003f25270 */
[----:B------:R-:W-:Y:S02]  /*b430*/  SEL R3, RZ, 0x1, P1 ;  /* 0x00000001ff037807 */ /* 0x000fe40000800000 */
[----:B------:R-:W-:Y:S02]  /*b440*/  SEL R7, R0, RZ, P1 ;  /* 0x000000ff00077207 */ /* 0x000fe40000800000 */
[----:B------:R-:W-:-:S03]  /*b450*/  LOP3.LUT R11, R6, R3, RZ, 0x3c, !PT ;  /* 0x00000003060b7212 */ /* 0x000fc600078e3cff */
[----:B------:R-:W-:Y:S01]  /*b460*/  IMAD R6, R7, 0x8, R2 ;  /* 0x0000000807067824 */ /* 0x000fe200078e0202 */
[----:B0-----:R-:W-:Y:S01]  /*b470*/  SHF.L.U32 R5, R11, 0x1f, RZ ;  /* 0x0000001f0b057819 */ /* 0x001fe200000006ff */
[----:B-1----:R-:W-:Y:S06]  /*b480*/  @!P0 BRA `(.L_x_269) ;  /* 0x0000000800748947 */ /* 0x002fec0003800000 */
.L_x_301:
[----:B------:R-:W1:Y:S01]  /*b490*/  SYNCS.PHASECHK.TRANS64.TRYWAIT P0, [R6+URZ], R5 ;  /* 0x00000005060075a7 */ /* 0x000e62000800017f */
[----:B------:R-:W-:-:S05]  /*b4a0*/  VIADD R0, R7, 0x1 ;  /* 0x0000000107007836 */ /* 0x000fca0000000000 */
[----:B------:R-:W-:-:S04]  /*b4b0*/  ISETP.NE.AND P1, PT, R0, 0x19, PT ;  /* 0x000000190000780c */ /* 0x000fc80003f25270 */
[----:B0-----:R-:W-:Y:S02]  /*b4c0*/  SEL R4, RZ, 0x1, P1 ;  /* 0x00000001ff047807 */ /* 0x001fe40000800000 */
[----:B------:R-:W-:Y:S02]  /*b4d0*/  SEL R3, R0, RZ, P1 ;  /* 0x000000ff00037207 */ /* 0x000fe40000800000 */
[----:B------:R-:W-:Y:S01]  /*b4e0*/  LOP3.LUT R0, R11, R4, RZ, 0x3c, !PT ;  /* 0x000000040b007212 */ /* 0x000fe200078e3cff */
[----:B-1----:R-:W-:Y:S06]  /*b4f0*/  @!P0 BRA `(.L_x_270) ;  /* 0x00000008006c8947 */ /* 0x002fec0003800000 */
.L_x_302:
[----:B------:R-:W-:Y:S01]  /*b500*/  IMAD R3, R3, 0x8, R2 ;  /* 0x0000000803037824 */ /* 0x000fe200078e0202 */
[----:B------:R-:W-:-:S07]  /*b510*/  SHF.L.U32 R0, R0, 0x1f, RZ ;  /* 0x0000001f00007819 */ /* 0x000fce00000006ff */
.L_x_271:
[----:B-1----:R1:W2:Y:S02]  /*b520*/  SYNCS.PHASECHK.TRANS64.TRYWAIT P0, [R3+URZ], R0 ;  /* 0x00000000030075a7 */ /* 0x0022a4000800017f */
[----:B--2---:R-:W-:Y:S05]  /*b530*/  @!P0 NANOSLEEP.SYNCS 0x989680 ;  /* 0x009896800000895d */ /* 0x004fea0003900000 */
[----:B------:R-:W2:Y:S02]  /*b540*/  @!P0 SYNCS.PHASECHK.TRANS64 P0, [R3+URZ], R0 ;  /* 0x00000000030085a7 */ /* 0x000ea4000800007f */
[----:B--2---:R-:W-:Y:S05]  /*b550*/  @!P0 BRA `(.L_x_271) ;  /* 0xfffffffc00f08947 */ /* 0x004fea000383ffff */
.L_x_245:
[----:B------:R-:W-:Y:S05]  /*b560*/  BSYNC B0 ;  /* 0x0000000000007941 */ /* 0x000fea0003800000 */
.L_x_244:
[----:B------:R-:W-:Y:S05]  /*b570*/  EXIT ;  /* 0x000000000000794d */ /* 0x000fea0003800000 */
.L_x_22:
[----:B---3--:R3:W4:Y:S02]  /*b580*/  SYNCS.PHASECHK.TRANS64.TRYWAIT P1, [R3+URZ], R0 ;  /* 0x00000000030075a7 */ /* 0x008724000802017f */
[----:B----4-:R-:W-:Y:S05]  /*b590*/  @!P1 NANOSLEEP.SYNCS 0x989680 ;  /* 0x009896800000995d */ /* 0x010fea0003900000 */
[----:B------:R-:W4:Y:S02]  /*b5a0*/  @!P1 SYNCS.PHASECHK.TRANS64 P1, [R3+URZ], R0 ;  /* 0x00000000030095a7 */ /* 0x000f24000802007f */
[----:B----4-:R-:W-:Y:S05]  /*b5b0*/  @!P1 BRA `(.L_x_22) ;  /* 0xfffffffc00f09947 */ /* 0x010fea000383ffff */
[----:B------:R-:W-:Y:S05]  /*b5c0*/  BRA `(.L_x_21) ;  /* 0xffffff6000747947 */ /* 0x000fea000383ffff */
.L_x_27:
[----:B-1----:R-:W-:-:S04]  /*b5d0*/  IMAD.U32 R6, RZ, RZ, UR4 ;  /* 0x00000004ff067e24 */ /* 0x002fc8000f8e00ff */
[----:B------:R1:W2:Y:S03]  /*b5e0*/  SYNCS.PHASECHK.TRANS64.TRYWAIT P1, [R6+URZ], R5 ;  /* 0x00000005060075a7 */ /* 0x0002a6000802017f */
[----:B--2---:R-:W-:Y:S05]  /*b5f0*/  @!P1 NANOSLEEP.SYNCS 0x989680 ;  /* 0x009896800000995d */ /* 0x004fea0003900000 */
[----:B------:R-:W2:Y:S02]  /*b600*/  @!P1 SYNCS.PHASECHK.TRANS64 P1, [R6+URZ], R5 ;  /* 0x00000005060095a7 */ /* 0x000ea4000802007f */
[----:B--2---:R-:W-:Y:S05]  /*b610*/  @!P1 BRA `(.L_x_27) ;  /* 0xfffffffc00ec9947 */ /* 0x004fea000383ffff */
[----:B------:R-:W-:Y:S05]  /*b620*/  BRA `(.L_x_26) ;  /* 0xffffff6400047947 */ /* 0x000fea000383ffff */
.L_x_232:
[----:B------:R-:W-:Y:S01]  /*b630*/  BSSY B1, `(.L_x_272) ;  /* 0x0000006000017945 */ /* 0x000fe20003800000 */
[----:B------:R-:W-:-:S07]  /*b640*/  IMAD.MOV.U32 R15, RZ, RZ, -0x1 ;  /* 0xffffffffff0f7424 */ /* 0x000fce00078e00ff */
[----:B------:R-:W-:Y:S05]  /*b650*/  WARPSYNC.COLLECTIVE R15, `(.L_x_273) ;  /* 0x000000000f0c7348 */ /* 0x000fea0003c00000 */
[----:B------:R-:W-:Y:S02]  /*b660*/  ELECT P6, UR62, PT ;  /* 0x00000000003e782f */ /* 0x000fe400038c0000 */
[----:B------:R-:W-:Y:S01]  /*b670*/  MOV R14, UR62 ;  /* 0x0000003e000e7c02 */ /* 0x000fe20008000f00 */
[----:B------:R-:W-:Y:S10]  /*b680*/  ENDCOLLECTIVE ;  /* 0x000000000000791b */ /* 0x000ff40003800000 */
.L_x_273:
[----:B------:R-:W-:Y:S05]  /*b690*/  BSYNC B1 ;  /* 0x0000000000017941 */ /* 0x000fea0003800000 */
.L_x_272:
[----:B------:R-:W-:Y:S05]  /*b6a0*/  BRA `(.L_x_274) ;  /* 0xffffffe400447947 */ /* 0x000fea000383ffff */
.L_x_235:
[----:B0-----:R0:W1:Y:S02]  /*b6b0*/  SYNCS.PHASECHK.TRANS64.TRYWAIT P0, [R20+URZ+0xc8], R7 ;  /* 0x0000c807140075a7 */ /* 0x001064000800017f */
[----:B-1----:R-:W-:Y:S05]  /*b6c0*/  @!P0 NANOSLEEP.SYNCS 0x989680 ;  /* 0x009896800000895d */ /* 0x002fea0003900000 */
[----:B------:R-:W1:Y:S02]  /*b6d0*/  @!P0 SYNCS.PHASECHK.TRANS64 P0, [R20+URZ+0xc8], R7 ;  /* 0x0000c807140085a7 */ /* 0x000e64000800007f */
[----:B-1----:R-:W-:Y:S05]  /*b6e0*/  @!P0 BRA `(.L_x_235) ;  /* 0xfffffffc00f08947 */ /* 0x002fea000383ffff */
[----:B------:R-:W-:Y:S05]  /*b6f0*/  BRA `(.L_x_275) ;  /* 0xffffffe400807947 */ /* 0x000fea000383ffff */
.L_x_243:
[----:B------:R-:W-:Y:S01]  /*b700*/  BSSY B0, `(.L_x_276) ;  /* 0x0000006000007945 */ /* 0x000fe20003800000 */
[----:B------:R-:W-:-:S07]  /*b710*/  IMAD.MOV.U32 R15, RZ, RZ, -0x1 ;  /* 0xffffffffff0f7424 */ /* 0x000fce00078e00ff */
[----:B------:R-:W-:Y:S05]  /*b720*/  WARPSYNC.COLLECTIVE R15, `(.L_x_277) ;  /* 0x000000000f0c7348 */ /* 0x000fea0003c00000 */
[----:B------:R-:W-:Y:S02]  /*b730*/  ELECT P6, UR62, PT ;  /* 0x00000000003e782f */ /* 0x000fe400038c0000 */
[----:B------:R-:W-:Y:S01]  /*b740*/  MOV R14, UR62 ;  /* 0x0000003e000e7c02 */ /* 0x000fe20008000f00 */
[----:B------:R-:W-:Y:S10]  /*b750*/  ENDCOLLECTIVE ;  /* 0x000000000000791b */ /* 0x000ff40003800000 */
.L_x_277:
[----:B------:R-:W-:Y:S05]  /*b760*/  BSYNC B0 ;  /* 0x0000000000007941 */ /* 0x000fea0003800000 */
.L_x_276:
[----:B------:R-:W-:Y:S05]  /*b770*/  BRA `(.L_x_278) ;  /* 0xffffffec00d87947 */ /* 0x000fea000383ffff */
.L_x_247:
[----:B0-----:R0:W1:Y:S02]  /*b780*/  SYNCS.PHASECHK.TRANS64.TRYWAIT P0, [R7+URZ], R4 ;  /* 0x00000004070075a7 */ /* 0x001064000800017f */
[----:B-1----:R-:W-:Y:S05]  /*b790*/  @!P0 NANOSLEEP.SYNCS 0x989680 ;  /* 0x009896800000895d */ /* 0x002fea0003900000 */
[----:B------:R-:W1:Y:S02]  /*b7a0*/  @!P0 SYNCS.PHASECHK.TRANS64 P0, [R7+URZ], R4 ;  /* 0x00000004070085a7 */ /* 0x000e64000800007f */
[----:B-1----:R-:W-:Y:S05]  /*b7b0*/  @!P0 BRA `(.L_x_247) ;  /* 0xfffffffc00f08947 */ /* 0x002fea000383ffff */
[----:B------:R-:W-:Y:S05]  /*b7c0*/  BRA `(.L_x_279) ;  /* 0xfffffff000187947 */ /* 0x000fea000383ffff */
.L_x_248:
[----:B0-----:R0:W1:Y:S02]  /*b7d0*/  SYNCS.PHASECHK.TRANS64.TRYWAIT P0, [R8+URZ], R5 ;  /* 0x00000005080075a7 */ /* 0x001064000800017f */
[----:B-1----:R-:W-:Y:S05]  /*b7e0*/  @!P0 NANOSLEEP.SYNCS 0x989680 ;  /* 0x009896800000895d */ /* 0x002fea0003900000 */
[----:B------:R-:W1:Y:S02]  /*b7f0*/  @!P0 SYNCS.PHASECHK.TRANS64 P0, [R8+URZ], R5 ;  /* 0x00000005080085a7 */ /* 0x000e64000800007f */
[----:B-1----:R-:W-:Y:S05]  /*b800*/  @!P0 BRA `(.L_x_248) ;  /* 0xfffffffc00f08947 */ /* 0x002fea000383ffff */
[----:B------:R-:W-:Y:S05]  /*b810*/  BRA `(.L_x_280) ;  /* 0xfffffff000287947 */ /* 0x000fea000383ffff */
.L_x_249:
[----:B0-----:R0:W1:Y:S02]  /*b820*/  SYNCS.PHASECHK.TRANS64.TRYWAIT P0, [R9+URZ], R4 ;  /* 0x00000004090075a7 */ /* 0x001064000800017f */
[----:B-1----:R-:W-:Y:S05]  /*b830*/  @!P0 NANOSLEEP.SYNCS 0x989680 ;  /* 0x009896800000895d */ /* 0x002fea0003900000 */
[----:B------:R-:W1:Y:S02]  /*b840*/  @!P0 SYNCS.PHASECHK.TRANS64 P0, [R9+URZ], R4 ;  /* 0x00000004090085a7 */ /* 0x000e64000800007f */
[----:B-1----:R-:W-:Y:S05]  /*b850*/  @!P0 BRA `(.L_x_249) ;  /* 0xfffffffc00f08947 */ /* 0x002fea000383ffff */
[----:B------:R-:W-:Y:S05]  /*b860*/  BRA `(.L_x_281) ;  /* 0xfffffff000387947 */ /* 0x000fea000383ffff */
.L_x_250:
[----:B0-----:R0:W1:Y:S02]  /*b870*/  SYNCS.PHASECHK.TRANS64.TRYWAIT P0, [R8+URZ], R5 ;  /* 0x00000005080075a7 */ /* 0x001064000800017f */
[----:B-1----:R-:W-:Y:S05]  /*b880*/  @!P0 NANOSLEEP.SYNCS 0x989680 ;  /* 0x009896800000895d */ /* 0x002fea0003900000 */
[----:B------:R-:W1:Y:S02]  /*b890*/  @!P0 SYNCS.PHASECHK.TRANS64 P0, [R8+URZ], R5 ;  /* 0x00000005080085a7 */ /* 0x000e64000800007f */
[----:B-1----:R-:W-:Y:S05]  /*b8a0*/  @!P0 BRA `(.L_x_250) ;  /* 0xfffffffc00f08947 */ /* 0x002fea000383ffff */
[----:B------:R-:W-:Y:S05]  /*b8b0*/  BRA `(.L_x_282) ;  /* 0xfffffff000487947 */ /* 0x000fea000383ffff */
.L_x_251:
[----:B0-----:R0:W1:Y:S02]  /*b8c0*/  SYNCS.PHASECHK.TRANS64.TRYWAIT P0, [R9+URZ], R4 ;  /* 0x00000004090075a7 */ /* 0x001064000800017f */
[----:B-1----:R-:W-:Y:S05]  /*b8d0*/  @!P0 NANOSLEEP.SYNCS 0x989680 ;  /* 0x009896800000895d */ /* 0x002fea0003900000 */
[----:B------:R-:W1:Y:S02]  /*b8e0*/  @!P0 SYNCS.PHASECHK.TRANS64 P0, [R9+URZ], R4 ;  /* 0x00000004090085a7 */ /* 0x000e64000800007f */
[----:B-1----:R-:W-:Y:S05]  /*b8f0*/  @!P0 BRA `(.L_x_251) ;  /* 0xfffffffc00f08947 */ /* 0x002fea000383ffff */
[----:B------:R-:W-:Y:S05]  /*b900*/  BRA `(.L_x_283) ;  /* 0xfffffff000587947 */ /* 0x000fea000383ffff */
.L_x_252:
[----:B0-----:R0:W1:Y:S02]  /*b910*/  SYNCS.PHASECHK.TRANS64.TRYWAIT P0, [R8+URZ], R5 ;  /* 0x00000005080075a7 */ /* 0x001064000800017f */
[----:B-1----:R-:W-:Y:S05]  /*b920*/  @!P0 NANOSLEEP.SYNCS 0x989680 ;  /* 0x009896800000895d */ /* 0x002fea0003900000 */
[----:B------:R-:W1:Y:S02]  /*b930*/  @!P0 SYNCS.PHASECHK.TRANS64 P0, [R8+URZ], R5 ;  /* 0x00000005080085a7 */ /* 0x000e64000800007f */
[----:B-1----:R-:W-:Y:S05]  /*b940*/  @!P0 BRA `(.L_x_252) ;  /* 0xfffffffc00f08947 */ /* 0x002fea000383ffff */
[----:B------:R-:W-:Y:S05]  /*b950*/  BRA `(.L_x_284) ;  /* 0xfffffff000687947 */ /* 0x000fea000383ffff */
.L_x_253:
[----:B0-----:R0:W1:Y:S02]  /*b960*/  SYNCS.PHASECHK.TRANS64.TRYWAIT P0, [R9+URZ], R4 ;  /* 0x00000004090075a7 */ /* 0x001064000800017f */
[----:B-1----:R-:W-:Y:S05]  /*b970*/  @!P0 NANOSLEEP.SYNCS 0x989680 ;  /* 0x009896800000895d */ /* 0x002fea0003900000 */
[----:B------:R-:W1:Y:S02]  /*b980*/  @!P0 SYNCS.PHASECHK.TRANS64 P0, [R9+URZ], R4 ;  /* 0x00000004090085a7 */ /* 0x000e64000800007f */
[----:B-1----:R-:W-:Y:S05]  /*b990*/  @!P0 BRA `(.L_x_253) ;  /* 0xfffffffc00f08947 */ /* 0x002fea000383ffff */
[----:B------:R-:W-:Y:S05]  /*b9a0*/  BRA `(.L_x_285) ;  /* 0xfffffff000787947 */ /* 0x000fea000383ffff */
.L_x_254:
[----:B0-----:R0:W1:Y:S02]  /*b9b0*/  SYNCS.PHASECHK.TRANS64.TRYWAIT P0, [R8+URZ], R5 ;  /* 0x00000005080075a7 */ /* 0x001064000800017f */
[----:B-1----:R-:W-:Y:S05]  /*b9c0*/  @!P0 NANOSLEEP.SYNCS 0x989680 ;  /* 0x009896800000895d */ /* 0x002fea0003900000 */
[----:B------:R-:W1:Y:S02]  /*b9d0*/  @!P0 SYNCS.PHASECHK.TRANS64 P0, [R8+URZ], R5 ;  /* 0x00000005080085a7 */ /* 0x000e64000800007f */
[----:B-1----:R-:W-:Y:S05]  /*b9e0*/  @!P0 BRA `(.L_x_254) ;  /* 0xfffffffc00f08947 */ /* 0x002fea000383ffff */
[----:B------:R-:W-:Y:S05]  /*b9f0*/  BRA `(.L_x_286) ;  /* 0xfffffff000887947 */ /* 0x000fea000383ffff */
.L_x_255:
[----:B0-----:R0:W1:Y:S02]  /*ba00*/  SYNCS.PHASECHK.TRANS64.TRYWAIT P0, [R9+URZ], R4 ;  /* 0x00000004090075a7 */ /* 0x001064000800017f */
[----:B-1----:R-:W-:Y:S05]  /*ba10*/  @!P0 NANOSLEEP.SYNCS 0x989680 ;  /* 0x009896800000895d */ /* 0x002fea0003900000 */
[----:B------:R-:W1:Y:S02]  /*ba20*/  @!P0 SYNCS.PHASECHK.TRANS64 P0, [R9+URZ], R4 ;  /* 0x00000004090085a7 */ /* 0x000e64000800007f */
[----:B-1----:R-:W-:Y:S05]  /*ba30*/  @!P0 BRA `(.L_x_255) ;  /* 0xfffffffc00f08947 */ /* 0x002fea000383ffff */
[----:B------:R-:W-:Y:S05]  /*ba40*/  BRA `(.L_x_287) ;  /* 0xfffffff000987947 */ /* 0x000fea000383ffff */
.L_x_256:
[----:B0-----:R0:W1:Y:S02]  /*ba50*/  SYNCS.PHASECHK.TRANS64.TRYWAIT P0, [R8+URZ], R5 ;  /* 0x00000005080075a7 */ /* 0x001064000800017f */
[----:B-1----:R-:W-:Y:S05]  /*ba60*/  @!P0 NANOSLEEP.SYNCS 0x989680 ;  /* 0x009896800000895d */ /* 0x002fea0003900000 */
[----:B------:R-:W1:Y:S02]  /*ba70*/  @!P0 SYNCS.PHASECHK.TRANS64 P0, [R8+URZ], R5 ;  /* 0x00000005080085a7 */ /* 0x000e64000800007f */
[----:B-1----:R-:W-:Y:S05]  /*ba80*/  @!P0 BRA `(.L_x_256) ;  /* 0xfffffffc00f08947 */ /* 0x002fea000383ffff */
[----:B------:R-:W-:Y:S05]  /*ba90*/  BRA `(.L_x_288) ;  /* 0xfffffff000a87947 */ /* 0x000fea000383ffff */
.L_x_257:
[----:B0-----:R0:W1:Y:S02]  /*baa0*/  SYNCS.PHASECHK.TRANS64.TRYWAIT P0, [R9+URZ], R4 ;  /* 0x00000004090075a7 */ /* 0x001064000800017f */
[----:B-1----:R-:W-:Y:S05]  /*bab0*/  @!P0 NANOSLEEP.SYNCS 0x989680 ;  /* 0x009896800000895d */ /* 0x002fea0003900000 */
[----:B------:R-:W1:Y:S02]  /*bac0*/  @!P0 SYNCS.PHASECHK.TRANS64 P0, [R9+URZ], R4 ;  /* 0x00000004090085a7 */ /* 0x000e64000800007f */
[----:B-1----:R-:W-:Y:S05]  /*bad0*/  @!P0 BRA `(.L_x_257) ;  /* 0xfffffffc00f08947 */ /* 0x002fea000383ffff */
[----:B------:R-:W-:Y:S05]  /*bae0*/  BRA `(.L_x_289) ;  /* 0xfffffff000b87947 */ /* 0x000fea000383ffff */
.L_x_258:
[----:B0-----:R0:W1:Y:S02]  /*baf0*/  SYNCS.PHASECHK.TRANS64.TRYWAIT P0, [R8+URZ], R5 ;  /* 0x00000005080075a7 */ /* 0x001064000800017f */
[----:B-1----:R-:W-:Y:S05]  /*bb00*/  @!P0 NANOSLEEP.SYNCS 0x989680 ;  /* 0x009896800000895d */ /* 0x002fea0003900000 */
[----:B------:R-:W1:Y:S02]  /*bb10*/  @!P0 SYNCS.PHASECHK.TRANS64 P0, [R8+URZ], R5 ;  /* 0x00000005080085a7 */ /* 0x000e64000800007f */
[----:B-1----:R-:W-:Y:S05]  /*bb20*/  @!P0 BRA `(.L_x_258) ;  /* 0xfffffffc00f08947 */ /* 0x002fea000383ffff */
[----:B------:R-:W-:Y:S05]  /*bb30*/  BRA `(.L_x_290) ;  /* 0xfffffff000c87947 */ /* 0x000fea000383ffff */
.L_x_259:
[----:B0-----:R0:W1:Y:S02]  /*bb40*/  SYNCS.PHASECHK.TRANS64.TRYWAIT P0, [R9+URZ], R4 ;  /* 0x00000004090075a7 */ /* 0x001064000800017f */
[----:B-1----:R-:W-:Y:S05]  /*bb50*/  @!P0 NANOSLEEP.SYNCS 0x989680 ;  /* 0x009896800000895d */ /* 0x002fea0003900000 */
[----:B------:R-:W1:Y:S02]  /*bb60*/  @!P0 SYNCS.PHASECHK.TRANS64 P0, [R9+URZ], R4 ;  /* 0x00000004090085a7 */ /* 0x000e64000800007f */
[----:B-1----:R-:W-:Y:S05]  /*bb70*/  @!P0 BRA `(.L_x_259) ;  /* 0xfffffffc00f08947 */ /* 0x002fea000383ffff */
[----:B------:R-:W-:Y:S05]  /*bb80*/  BRA `(.L_x_291) ;  /* 0xfffffff000d87947 */ /* 0x000fea000383ffff */
.L_x_260:
[----:B0-----:R0:W1:Y:S02]  /*bb90*/  SYNCS.PHASECHK.TRANS64.TRYWAIT P0, [R8+URZ], R5 ;  /* 0x00000005080075a7 */ /* 0x001064000800017f */
[----:B-1----:R-:W-:Y:S05]  /*bba0*/  @!P0 NANOSLEEP.SYNCS 0x989680 ;  /* 0x009896800000895d */ /* 0x002fea0003900000 */
[----:B------:R-:W1:Y:S02]  /*bbb0*/  @!P0 SYNCS.PHASECHK.TRANS64 P0, [R8+URZ], R5 ;  /* 0x00000005080085a7 */ /* 0x000e64000800007f */
[----:B-1----:R-:W-:Y:S05]  /*bbc0*/  @!P0 BRA `(.L_x_260) ;  /* 0xfffffffc00f08947 */ /* 0x002fea000383ffff */
[----:B------:R-:W-:Y:S05]  /*bbd0*/  BRA `(.L_x_292) ;  /* 0xfffffff000e87947 */ /* 0x000fea000383ffff */
.L_x_261:
[----:B0-----:R0:W1:Y:S02]  /*bbe0*/  SYNCS.PHASECHK.TRANS64.TRYWAIT P0, [R9+URZ], R4 ;  /* 0x00000004090075a7 */ /* 0x001064000800017f */
[----:B-1----:R-:W-:Y:S05]  /*bbf0*/  @!P0 NANOSLEEP.SYNCS 0x989680 ;  /* 0x009896800000895d */ /* 0x002fea0003900000 */
[----:B------:R-:W1:Y:S02]  /*bc00*/  @!P0 SYNCS.PHASECHK.TRANS64 P0, [R9+URZ], R4 ;  /* 0x00000004090085a7 */ /* 0x000e64000800007f */
[----:B-1----:R-:W-:Y:S05]  /*bc10*/  @!P0 BRA `(.L_x_261) ;  /* 0xfffffffc00f08947 */ /* 0x002fea000383ffff */
[----:B------:R-:W-:Y:S05]  /*bc20*/  BRA `(.L_x_293) ;  /* 0xfffffff000f87947 */ /* 0x000fea000383ffff */
.L_x_262:
[----:B0-----:R0:W1:Y:S02]  /*bc30*/  SYNCS.PHASECHK.TRANS64.TRYWAIT P0, [R8+URZ], R5 ;  /* 0x00000005080075a7 */ /* 0x001064000800017f */
[----:B-1----:R-:W-:Y:S05]  /*bc40*/  @!P0 NANOSLEEP.SYNCS 0x989680 ;  /* 0x009896800000895d */ /* 0x002fea0003900000 */
[----:B------:R-:W1:Y:S02]  /*bc50*/  @!P0 SYNCS.PHASECHK.TRANS64 P0, [R8+URZ], R5 ;  /* 0x00000005080085a7 */ /* 0x000e64000800007f */
[----:B-1----:R-:W-:Y:S05]  /*bc60*/  @!P0 BRA `(.L_x_262) ;  /* 0xfffffffc00f08947 */ /* 0x002fea000383ffff */
[----:B------:R-:W-:Y:S05]  /*bc70*/  BRA `(.L_x_294) ;  /* 0xfffffff400087947 */ /* 0x000fea000383ffff */
.L_x_263:
[----:B0-----:R0:W1:Y:S02]  /*bc80*/  SYNCS.PHASECHK.TRANS64.TRYWAIT P0, [R9+URZ], R4 ;  /* 0x00000004090075a7 */ /* 0x001064000800017f */
[----:B-1----:R-:W-:Y:S05]  /*bc90*/  @!P0 NANOSLEEP.SYNCS 0x989680 ;  /* 0x009896800000895d */ /* 0x002fea0003900000 */
[----:B------:R-:W1:Y:S02]  /*bca0*/  @!P0 SYNCS.PHASECHK.TRANS64 P0, [R9+URZ], R4 ;  /* 0x00000004090085a7 */ /* 0x000e64000800007f */
[----:B-1----:R-:W-:Y:S05]  /*bcb0*/  @!P0 BRA `(.L_x_263) ;  /* 0xfffffffc00f08947 */ /* 0x002fea000383ffff */
[----:B------:R-:W-:Y:S05]  /*bcc0*/  BRA `(.L_x_295) ;  /* 0xfffffff400187947 */ /* 0x000fea000383ffff */
.L_x_264:
[----:B0-----:R0:W1:Y:S02]  /*bcd0*/  SYNCS.PHASECHK.TRANS64.TRYWAIT P0, [R8+URZ], R5 ;  /* 0x00000005080075a7 */ /* 0x001064000800017f */
[----:B-1----:R-:W-:Y:S05]  /*bce0*/  @!P0 NANOSLEEP.SYNCS 0x989680 ;  /* 0x009896800000895d */ /* 0x002fea0003900000 */
[----:B------:R-:W1:Y:S02]  /*bcf0*/  @!P0 SYNCS.PHASECHK.TRANS64 P0, [R8+URZ], R5 ;  /* 0x00000005080085a7 */ /* 0x000e64000800007f */
[----:B-1----:R-:W-:Y:S05]  /*bd00*/  @!P0 BRA `(.L_x_264) ;  /* 0xfffffffc00f08947 */ /* 0x002fea000383ffff */
[----:B------:R-:W-:Y:S05]  /*bd10*/  BRA `(.L_x_296) ;  /* 0xfffffff400287947 */ /* 0x000fea000383ffff */
.L_x_265:
[----:B0-----:R0:W1:Y:S02]  /*bd20*/  SYNCS.PHASECHK.TRANS64.TRYWAIT P0, [R9+URZ], R4 ;  /* 0x00000004090075a7 */ /* 0x001064000800017f */
[----:B-1----:R-:W-:Y:S05]  /*bd30*/  @!P0 NANOSLEEP.SYNCS 0x989680 ;  /* 0x009896800000895d */ /* 0x002fea0003900000 */
[----:B------:R-:W1:Y:S02]  /*bd40*/  @!P0 SYNCS.PHASECHK.TRANS64 P0, [R9+URZ], R4 ;  /* 0x00000004090085a7 */ /* 0x000e64000800007f */
[----:B-1----:R-:W-:Y:S05]  /*bd50*/  @!P0 BRA `(.L_x_265) ;  /* 0xfffffffc00f08947 */ /* 0x002fea000383ffff */
[----:B------:R-:W-:Y:S05]  /*bd60*/  BRA `(.L_x_297) ;  /* 0xfffffff400387947 */ /* 0x000fea000383ffff */
.L_x_266:
[----:B0-----:R0:W1:Y:S02]  /*bd70*/  SYNCS.PHASECHK.TRANS64.TRYWAIT P0, [R8+URZ], R5 ;  /* 0x00000005080075a7 */ /* 0x001064000800017f */
[----:B-1----:R-:W-:Y:S05]  /*bd80*/  @!P0 NANOSLEEP.SYNCS 0x989680 ;  /* 0x009896800000895d */ /* 0x002fea0003900000 */
[----:B------:R-:W1:Y:S02]  /*bd90*/  @!P0 SYNCS.PHASECHK.TRANS64 P0, [R8+URZ], R5 ;  /* 0x00000005080085a7 */ /* 0x000e64000800007f */
[----:B-1----:R-:W-:Y:S05]  /*bda0*/  @!P0 BRA `(.L_x_266) ;  /* 0xfffffffc00f08947 */ /* 0x002fea000383ffff */
[----:B------:R-:W-:Y:S05]  /*bdb0*/  BRA `(.L_x_298) ;  /* 0xfffffff400487947 */ /* 0x000fea000383ffff */
.L_x_267:
[----:B0-----:R0:W1:Y:S02]  /*bdc0*/  SYNCS.PHASECHK.TRANS64.TRYWAIT P0, [R9+URZ], R4 ;  /* 0x00000004090075a7 */ /* 0x001064000800017f */
[----:B-1----:R-:W-:Y:S05]  /*bdd0*/  @!P0 NANOSLEEP.SYNCS 0x989680 ;  /* 0x009896800000895d */ /* 0x002fea0003900000 */
[----:B------:R-:W1:Y:S02]  /*bde0*/  @!P0 SYNCS.PHASECHK.TRANS64 P0, [R9+URZ], R4 ;  /* 0x00000004090085a7 */ /* 0x000e64000800007f */
[----:B-1----:R-:W-:Y:S05]  /*bdf0*/  @!P0 BRA `(.L_x_267) ;  /* 0xfffffffc00f08947 */ /* 0x002fea000383ffff */
[----:B------:R-:W-:Y:S05]  /*be00*/  BRA `(.L_x_299) ;  /* 0xfffffff400587947 */ /* 0x000fea000383ffff */
.L_x_268:
[----:B0-----:R0:W1:Y:S02]  /*be10*/  SYNCS.PHASECHK.TRANS64.TRYWAIT P0, [R8+URZ], R5 ;  /* 0x00000005080075a7 */ /* 0x001064000800017f */
[----:B-1----:R-:W-:Y:S05]  /*be20*/  @!P0 NANOSLEEP.SYNCS 0x989680 ;  /* 0x009896800000895d */ /* 0x002fea0003900000 */
[----:B------:R-:W1:Y:S02]  /*be30*/  @!P0 SYNCS.PHASECHK.TRANS64 P0, [R8+URZ], R5 ;  /* 0x00000005080085a7 */ /* 0x000e64000800007f */
[----:B-1----:R-:W-:Y:S05]  /*be40*/  @!P0 BRA `(.L_x_268) ;  /* 0xfffffffc00f08947 */ /* 0x002fea000383ffff */
[----:B------:R-:W-:Y:S05]  /*be50*/  BRA `(.L_x_300) ;  /* 0xfffffff400687947 */ /* 0x000fea000383ffff */
.L_x_269:
[----:B0-----:R0:W1:Y:S02]  /*be60*/  SYNCS.PHASECHK.TRANS64.TRYWAIT P0, [R9+URZ], R4 ;  /* 0x00000004090075a7 */ /* 0x001064000800017f */
[----:B-1----:R-:W-:Y:S05]  /*be70*/  @!P0 NANOSLEEP.SYNCS 0x989680 ;  /* 0x009896800000895d */ /* 0x002fea0003900000 */
[----:B------:R-:W1:Y:S02]  /*be80*/  @!P0 SYNCS.PHASECHK.TRANS64 P0, [R9+URZ], R4 ;  /* 0x00000004090085a7 */ /* 0x000e64000800007f */
[----:B-1----:R-:W-:Y:S05]  /*be90*/  @!P0 BRA `(.L_x_269) ;  /* 0xfffffffc00f08947 */ /* 0x002fea000383ffff */
[----:B------:R-:W-:Y:S05]  /*bea0*/  BRA `(.L_x_301) ;  /* 0xfffffff400787947 */ /* 0x000fea000383ffff */
.L_x_270:
[----:B0-----:R0:W1:Y:S02]  /*beb0*/  SYNCS.PHASECHK.TRANS64.TRYWAIT P0, [R6+URZ], R5 ;  /* 0x00000005060075a7 */ /* 0x001064000800017f */
[----:B-1----:R-:W-:Y:S05]  /*bec0*/  @!P0 NANOSLEEP.SYNCS 0x989680 ;  /* 0x009896800000895d */ /* 0x002fea0003900000 */
[----:B------:R-:W1:Y:S02]  /*bed0*/  @!P0 SYNCS.PHASECHK.TRANS64 P0, [R6+URZ], R5 ;  /* 0x00000005060085a7 */ /* 0x000e64000800007f */
[----:B-1----:R-:W-:Y:S05]  /*bee0*/  @!P0 BRA `(.L_x_270) ;  /* 0xfffffffc00f08947 */ /* 0x002fea000383ffff */
[----:B------:R-:W-:Y:S05]  /*bef0*/  BRA `(.L_x_302) ;  /* 0xfffffff400807947 */ /* 0x000fea000383ffff */
.L_x_303:
[----:B------:R-:W-:-:S00]  /*bf00*/  BRA `(.L_x_303) ;  /* 0xfffffffc00fc7947 */ /* 0x000fc0000383ffff */
[----:B------:R-:W-:-:S00]  /*bf10*/  NOP ;  /* 0x0000000000007918 */ /* 0x000fc00000000000 */
        /* <DEDUP_REMOVED lines=14> */
.L_x_304:


//--------------------- .nv.global.init           --------------------------
	.section	.nv.global.init,"aw",@progbits
.nv.global.init:
	.type		$str$22,@object
	.size		$str$22,($str$23 - $str$22)
$str$22:
        /*0000*/ 	.byte	0x6b, 0x5f, 0x74, 0x69, 0x6c, 0x65, 0x5f, 0x63, 0x6f, 0x75, 0x6e, 0x74, 0x20, 0x3e, 0x3d, 0x20
        /*0010*/ 	.byte	0x31, 0x00
	.type		$str$23,@object
	.size		$str$23,(__unnamed_1 - $str$23)
$str$23:
        /*0012*/ 	.byte	0x2f, 0x74, 0x6d, 0x70, 0x2f, 0x63, 0x75, 0x74, 0x6c, 0x61, 0x73, 0x73, 0x5f, 0x73, 0x77, 0x65
        /*0022*/ 	.byte	0x65, 0x70, 0x5f, 0x73, 0x72, 0x63, 0x2f, 0x69, 0x6e, 0x63, 0x6c, 0x75, 0x64, 0x65, 0x2f, 0x63
        /*0032*/ 	.byte	0x75, 0x74, 0x6c, 0x61, 0x73, 0x73, 0x2f, 0x67, 0x65, 0x6d, 0x6d, 0x2f, 0x63, 0x6f, 0x6c, 0x6c
        /*0042*/ 	.byte	0x65, 0x63, 0x74, 0x69, 0x76, 0x65, 0x2f, 0x73, 0x6d, 0x39, 0x30, 0x5f, 0x6d, 0x6d, 0x61, 0x5f
        /*0052*/ 	.byte	0x74, 0x6d, 0x61, 0x5f, 0x67, 0x6d, 0x6d, 0x61, 0x5f, 0x73, 0x73, 0x5f, 0x77, 0x61, 0x72, 0x70
        /*0062*/ 	.byte	0x73, 0x70, 0x65, 0x63, 0x69, 0x61, 0x6c, 0x69, 0x7a, 0x65, 0x64, 0x2e, 0x68, 0x70, 0x70, 0x00
	.type		__unnamed_1,@object
	.size		__unnamed_1,(.L_0 - __unnamed_1)
__unnamed_1:
        /*0072*/ 	.byte	0x76, 0x6f, 0x69, 0x64, 0x20, 0x63, 0x75, 0x74, 0x6c, 0x61, 0x73, 0x73, 0x3a, 0x3a, 0x67, 0x65
        /* <DEDUP_REMOVED lines=180> */
        /*0bc2*/ 	.byte	0x75, 0x74, 0x65, 0x3a, 0x3a, 0x69, 0x64, 0x65, 0x6e, 0x74, 0x69, 0x74, 0x79, 0x5d, 0x00
.L_0:


//--------------------- .nv.shared._ZN7cutlass13device_kernelINS_4gemm6kernel13GemmUniversalIN4cute5tupleIJiiiiEEENS1_10collective13CollectiveMmaINS1_34MainloopSm90TmaGmmaWarpSpecializedILi25ENS5_IJNS4_1CILi2EEENSA_ILi1EEESC_EEENS1_35KernelTmaWarpSpecializedCooperativeEEENS5_IJNSA_ILi192EEENSA_ILi96EEENSA_ILi16EEEEEENS_10bfloat16_tENS5_IJlSC_lEEESK_SL_NS4_8TiledMMAINS4_8MMA_AtomIJNS4_4SM904GMMA27MMA_64x96x16_F32BF16BF16_SSILNSP_5MajorE0ELSR_0ELNSP_7ScaleInE1ELSS_1EEEEEENS4_6LayoutISD_NS5_IJSC_NSA_ILi0EEESW_EEEEENS5_IJNS4_10UnderscoreESZ_SZ_EEEEENS4_13SM90_TMA_LOADENS4_14ComposedLayoutINS4_7SwizzleILi1ELi4ELi3EEENS4_18smem_ptr_flag_bitsILi16EEENSV_INS5_IJNSA_ILi8EEESI_EEENS5_IJSI_SC_EEEEEEEvNS4_8identityENS4_23SM90_TMA_LOAD_MULTICASTES1C_vS1D_EENS_8epilogue10collective6detail29Sm90TmaWarpSpecializedAdapterINS1H_15DefaultEpilogueISK_SL_SL_NS1G_6thread17LinearCombinationISK_Li1EffLNS1L_9ScaleType4KindE0ELNS_15FloatRoundStyleE2ESK_EENS1_15EpilogueDefaultEEEEEvvEEEEvNT_6ParamsE --------------------------
	.section	.nv.shared._ZN7cutlass13device_kernelINS_4gemm6kernel13GemmUniversalIN4cute5tupleIJiiiiEEENS1_10collective13CollectiveMmaINS1_34MainloopSm90TmaGmmaWarpSpecializedILi25ENS5_IJNS4_1CILi2EEENSA_ILi1EEESC_EEENS1_35KernelTmaWarpSpecializedCooperativeEEENS5_IJNSA_ILi192EEENSA_ILi96EEENSA_ILi16EEEEEENS_10bfloat16_tENS5_IJlSC_lEEESK_SL_NS4_8TiledMMAINS4_8MMA_AtomIJNS4_4SM904GMMA27MMA_64x96x16_F32BF16BF16_SSILNSP_5MajorE0ELSR_0ELNSP_7ScaleInE1ELSS_1EEEEEENS4_6LayoutISD_NS5_IJSC_NSA_ILi0EEESW_EEEEENS5_IJNS4_10UnderscoreESZ_SZ_EEEEENS4_13SM90_TMA_LOADENS4_14ComposedLayoutINS4_7SwizzleILi1ELi4ELi3EEENS4_18smem_ptr_flag_bitsILi16EEENSV_INS5_IJNSA_ILi8EEESI_EEENS5_IJSI_SC_EEEEEEEvNS4_8identityENS4_23SM90_TMA_LOAD_MULTICASTES1C_vS1D_EENS_8epilogue10collective6detail29Sm90TmaWarpSpecializedAdapterINS1H_15DefaultEpilogueISK_SL_SL_NS1G_6thread17LinearCombinationISK_Li1EffLNS1L_9ScaleType4KindE0ELNS_15FloatRoundStyleE2ESK_EENS1_15EpilogueDefaultEEEEEvvEEEEvNT_6ParamsE,"aw",@nobits
	.sectionflags	@""
	.align	16
	.zero		1024


//--------------------- .nv.shared.reserved.0     --------------------------
	.section	.nv.shared.reserved.0,"aw",@nobits
	.weak		__nv_reservedSMEM_offset_0_alias
	.size		__nv_reservedSMEM_offset_0_alias, 0, 0
	.other		__nv_reservedSMEM_offset_0_alias,@"STO_CUDA_RESERVED_SHARED STV_DEFAULT"
__nv_reservedSMEM_offset_0_alias:
	.zero		0


//--------------------- .nv.global                --------------------------
	.section	.nv.global,"aw",@nobits
.nv.global:
	.type		_ZN39_INTERNAL_7a703776_4_k_cu_4325ebbf_32254cute1_E,@object
	.size		_ZN39_INTERNAL_7a703776_4_k_cu_4325ebbf_32254cute1_E,(_ZN39_INTERNAL_7a703776_4_k_cu_4325ebbf_32254cuda3std3__45__cpo6cbeginE - _ZN39_INTERNAL_7a703776_4_k_cu_4325ebbf_32254cute1_E)
_ZN39_INTERNAL_7a703776_4_k_cu_4325ebbf_32254cute1_E:
	.zero		1
	.type		_ZN39_INTERNAL_7a703776_4_k_cu_4325ebbf_32254cuda3std3__45__cpo6cbeginE,@object
	.size		_ZN39_INTERNAL_7a703776_4_k_cu_4325ebbf_32254cuda3std3__45__cpo6cbeginE,(_ZN39_INTERNAL_7a703776_4_k_cu_4325ebbf_32254cuda3std3__48in_placeE - _ZN39_INTERNAL_7a703776_4_k_cu_4325ebbf_32254cuda3std3__45__cpo6cbeginE)
_ZN39_INTERNAL_7a703776_4_k_cu_4325ebbf_32254cuda3std3__45__cpo6cbeginE:
	.zero		1
	.type		_ZN39_INTERNAL_7a703776_4_k_cu_4325ebbf_32254cuda3std3__48in_placeE,@object
	.size		_ZN39_INTERNAL_7a703776_4_k_cu_4325ebbf_32254cuda3std3__48in_placeE,(_ZN39_INTERNAL_7a703776_4_k_cu_4325ebbf_32254cuda3std6ranges3__45__cpo9iter_moveE - _ZN39_INTERNAL_7a703776_4_k_cu_4325ebbf_32254cuda3std3__48in_placeE)
_ZN39_INTERNAL_7a703776_4_k_cu_4325ebbf_32254cuda3std3__48in_placeE:
	.zero		1
	.type		_ZN39_INTERNAL_7a703776_4_k_cu_4325ebbf_32254cuda3std6ranges3__45__cpo9iter_moveE,@object
	.size		_ZN39_INTERNAL_7a703776_4_k_cu_4325ebbf_32254cuda3std6ranges3__45__cpo9iter_moveE,(_ZN39_INTERNAL_7a703776_4_k_cu_4325ebbf_32254cuda3std3__45__cpo5beginE - _ZN39_INTERNAL_7a703776_4_k_cu_4325ebbf_32254cuda3std6ranges3__45__cpo9iter_moveE)
_ZN39_INTERNAL_7a703776_4_k_cu_4325ebbf_32254cuda3std6ranges3__45__cpo9iter_moveE:
	.zero		1
	.type		_ZN39_INTERNAL_7a703776_4_k_cu_4325ebbf_32254cuda3std3__45__cpo5beginE,@object
	.size		_ZN39_INTERNAL_7a703776_4_k_cu_4325ebbf_32254cuda3std3__45__cpo5beginE,(_ZN39_INTERNAL_7a703776_4_k_cu_4325ebbf_32254cuda3std3__441_GLOBAL__N__7a703776_4_k_cu_4325ebbf_32256ignoreE - _ZN39_INTERNAL_7a703776_4_k_cu_4325ebbf_32254cuda3std3__45__cpo5beginE)
_ZN39_INTERNAL_7a703776_4_k_cu_4325ebbf_32254cuda3std3__45__cpo5beginE:
	.zero		1
	.type		_ZN39_INTERNAL_7a703776_4_k_cu_4325ebbf_32254cuda3std3__441_GLOBAL__N__7a703776_4_k_cu_4325ebbf_32256ignoreE,@object
	.size		_ZN39_INTERNAL_7a703776_4_k_cu_4325ebbf_32254cuda3std3__441_GLOBAL__N__7a703776_4_k_cu_4325ebbf_32256ignoreE,(_ZN39_INTERNAL_7a703776_4_k_cu_4325ebbf_32254cute7productE - _ZN39_INTERNAL_7a703776_4_k_cu_4325ebbf_32254cuda3std3__441_GLOBAL__N__7a703776_4_k_cu_4325ebbf_32256ignoreE)
_ZN39_INTERNAL_7a703776_4_k_cu_4325ebbf_32254cuda3std3__441_GLOBAL__N__7a703776_4_k_cu_4325ebbf_32256ignoreE:
	.zero		1
	.type		_ZN39_INTERNAL_7a703776_4_k_cu_4325ebbf_32254cute7productE,@object
	.size		_ZN39_INTERNAL_7a703776_4_k_cu_4325ebbf_32254cute7productE,(_ZN39_INTERNAL_7a703776_4_k_cu_4325ebbf_32254cuda3std3__45__cpo3endE - _ZN39_INTERNAL_7a703776_4_k_cu_4325ebbf_32254cute7productE)
_ZN39_INTERNAL_7a703776_4_k_cu_4325ebbf_32254cute7productE:
	.zero		1
	.type		_ZN39_INTERNAL_7a703776_4_k_cu_4325ebbf_32254cuda3std3__45__cpo3endE,@object
	.size		_ZN39_INTERNAL_7a703776_4_k_cu_4325ebbf_32254cuda3std3__45__cpo3endE,(_ZN39_INTERNAL_7a703776_4_k_cu_4325ebbf_32254cuda3std3__419piecewise_constructE - _ZN39_INTERNAL_7a703776_4_k_cu_4325ebbf_32254cuda3std3__45__cpo3endE)
_ZN39_INTERNAL_7a703776_4_k_cu_4325ebbf_32254cuda3std3__45__cpo3endE:
	.zero		1
	.type		_ZN39_INTERNAL_7a703776_4_k_cu_4325ebbf_32254cuda3std3__419piecewise_constructE,@object
	.size		_ZN39_INTERNAL_7a703776_4_k_cu_4325ebbf_32254cuda3std3__419piecewise_constructE,(_ZN39_INTERNAL_7a703776_4_k_cu_4325ebbf_32254cuda3std3__45__cpo4cendE - _ZN39_INTERNAL_7a703776_4_k_cu_4325ebbf_32254cuda3std3__419piecewise_constructE)
_ZN39_INTERNAL_7a703776_4_k_cu_4325ebbf_32254cuda3std3__419piecewise_constructE:
	.zero		1
	.type		_ZN39_INTERNAL_7a703776_4_k_cu_4325ebbf_32254cuda3std3__45__cpo4cendE,@object
	.size		_ZN39_INTERNAL_7a703776_4_k_cu_4325ebbf_32254cuda3std3__45__cpo4cendE,(_ZN39_INTERNAL_7a703776_4_k_cu_4325ebbf_32254cuda3std6ranges3__45__cpo4swapE - _ZN39_INTERNAL_7a703776_4_k_cu_4325ebbf_32254cuda3std3__45__cpo4cendE)
_ZN39_INTERNAL_7a703776_4_k_cu_4325ebbf_32254cuda3std3__45__cpo4cendE:
	.zero		1
	.type		_ZN39_INTERNAL_7a703776_4_k_cu_4325ebbf_32254cuda3std6ranges3__45__cpo4swapE,@object
	.size		_ZN39_INTERNAL_7a703776_4_k_cu_4325ebbf_32254cuda3std6ranges3__45__cpo4swapE,(.L_8 - _ZN39_INTERNAL_7a703776_4_k_cu_4325ebbf_32254cuda3std6ranges3__45__cpo4swapE)
_ZN39_INTERNAL_7a703776_4_k_cu_4325ebbf_32254cuda3std6ranges3__45__cpo4swapE:
	.zero		1
.L_8:


//--------------------- .nv.constant0._ZN7cutlass13device_kernelINS_4gemm6kernel13GemmUniversalIN4cute5tupleIJiiiiEEENS1_10collective13CollectiveMmaINS1_34MainloopSm90TmaGmmaWarpSpecializedILi25ENS5_IJNS4_1CILi2EEENSA_ILi1EEESC_EEENS1_35KernelTmaWarpSpecializedCooperativeEEENS5_IJNSA_ILi192EEENSA_ILi96EEENSA_ILi16EEEEEENS_10bfloat16_tENS5_IJlSC_lEEESK_SL_NS4_8TiledMMAINS4_8MMA_AtomIJNS4_4SM904GMMA27MMA_64x96x16_F32BF16BF16_SSILNSP_5MajorE0ELSR_0ELNSP_7ScaleInE1ELSS_1EEEEEENS4_6LayoutISD_NS5_IJSC_NSA_ILi0EEESW_EEEEENS5_IJNS4_10UnderscoreESZ_SZ_EEEEENS4_13SM90_TMA_LOADENS4_14ComposedLayoutINS4_7SwizzleILi1ELi4ELi3EEENS4_18smem_ptr_flag_bitsILi16EEENSV_INS5_IJNSA_ILi8EEESI_EEENS5_IJSI_SC_EEEEEEEvNS4_8identityENS4_23SM90_TMA_LOAD_MULTICASTES1C_vS1D_EENS_8epilogue10collective6detail29Sm90TmaWarpSpecializedAdapterINS1H_15DefaultEpilogueISK_SL_SL_NS1G_6thread17LinearCombinationISK_Li1EffLNS1L_9ScaleType4KindE0ELNS_15FloatRoundStyleE2ESK_EENS1_15EpilogueDefaultEEEEEvvEEEEvNT_6ParamsE --------------------------
	.section	.nv.constant0._ZN7cutlass13device_kernelINS_4gemm6kernel13GemmUniversalIN4cute5tupleIJiiiiEEENS1_10collective13CollectiveMmaINS1_34MainloopSm90TmaGmmaWarpSpecializedILi25ENS5_IJNS4_1CILi2EEENSA_ILi1EEESC_EEENS1_35KernelTmaWarpSpecializedCooperativeEEENS5_IJNSA_ILi192EEENSA_ILi96EEENSA_ILi16EEEEEENS_10bfloat16_tENS5_IJlSC_lEEESK_SL_NS4_8TiledMMAINS4_8MMA_AtomIJNS4_4SM904GMMA27MMA_64x96x16_F32BF16BF16_SSILNSP_5MajorE0ELSR_0ELNSP_7ScaleInE1ELSS_1EEEEEENS4_6LayoutISD_NS5_IJSC_NSA_ILi0EEESW_EEEEENS5_IJNS4_10UnderscoreESZ_SZ_EEEEENS4_13SM90_TMA_LOADENS4_14ComposedLayoutINS4_7SwizzleILi1ELi4ELi3EEENS4_18smem_ptr_flag_bitsILi16EEENSV_INS5_IJNSA_ILi8EEESI_EEENS5_IJSI_SC_EEEEEEEvNS4_8identityENS4_23SM90_TMA_LOAD_MULTICASTES1C_vS1D_EENS_8epilogue10collective6detail29Sm90TmaWarpSpecializedAdapterINS1H_15DefaultEpilogueISK_SL_SL_NS1G_6thread17LinearCombinationISK_Li1EffLNS1L_9ScaleType4KindE0ELNS_15FloatRoundStyleE2ESK_EENS1_15EpilogueDefaultEEEEEvvEEEEvNT_6ParamsE,"a",@progbits
	.sectionflags	@""
	.align	4
.nv.constant0._ZN7cutlass13device_kernelINS_4gemm6kernel13GemmUniversalIN4cute5tupleIJiiiiEEENS1_10collective13CollectiveMmaINS1_34MainloopSm90TmaGmmaWarpSpecializedILi25ENS5_IJNS4_1CILi2EEENSA_ILi1EEESC_EEENS1_35KernelTmaWarpSpecializedCooperativeEEENS5_IJNSA_ILi192EEENSA_ILi96EEENSA_ILi16EEEEEENS_10bfloat16_tENS5_IJlSC_lEEESK_SL_NS4_8TiledMMAINS4_8MMA_AtomIJNS4_4SM904GMMA27MMA_64x96x16_F32BF16BF16_SSILNSP_5MajorE0ELSR_0ELNSP_7ScaleInE1ELSS_1EEEEEENS4_6LayoutISD_NS5_IJSC_NSA_ILi0EEESW_EEEEENS5_IJNS4_10UnderscoreESZ_SZ_EEEEENS4_13SM90_TMA_LOADENS4_14ComposedLayoutINS4_7SwizzleILi1ELi4ELi3EEENS4_18smem_ptr_flag_bitsILi16EEENSV_INS5_IJNSA_ILi8EEESI_EEENS5_IJSI_SC_EEEEEEEvNS4_8identityENS4_23SM90_TMA_LOAD_MULTICASTES1C_vS1D_EENS_8epilogue10collective6detail29Sm90TmaWarpSpecializedAdapterINS1H_15DefaultEpilogueISK_SL_SL_NS1G_6thread17LinearCombinationISK_Li1EffLNS1L_9ScaleType4KindE0ELNS_15FloatRoundStyleE2ESK_EENS1_15EpilogueDefaultEEEEEvvEEEEvNT_6ParamsE:
	.zero		1664


//--------------------- SYMBOLS --------------------------

	.type		.nv.reservedSmem.offset0,@object
	.size		.nv.reservedSmem.offset0,0x4
	.type		__assertfail,@function
